// auto-generated by cutlass_sweep.conv — config: {"arch": "sm_100", "cluster_m": 2, "cluster_n": 1, "conv_kind": "dgrad", "dtype": "bf16", "ndim": 3, "tile_k": 64, "tile_m": 256, "tile_n": 64}
#include "cutlass/cutlass.h"
#include "cute/tensor.hpp"
#include "cutlass/kernel_hardware_info.hpp"
#include "cutlass/conv/convolution.h"
#include "cutlass/conv/dispatch_policy.hpp"
#include "cutlass/conv/collective/collective_builder.hpp"
#include "cutlass/conv/kernel/conv_universal.hpp"
#include "cutlass/conv/device/conv_universal_adapter.hpp"
#include "cutlass/epilogue/collective/collective_builder.hpp"

using namespace cute;
using Elem = cutlass::bfloat16_t;
using Acc  = float;
using LayoutAB = cutlass::layout::TensorNDHWC;
using LayoutC  = cutlass::layout::TensorNDHWC;
constexpr auto ConvOp = cutlass::conv::Operator::kDgrad;
using TileShape    = Shape<_256, _64, Shape<_64>>;
using ClusterShape = Shape<_2, _1, _1>;

using CollectiveEpilogue = typename cutlass::epilogue::collective::CollectiveBuilder<
    cutlass::arch::Sm100, cutlass::arch::OpClassTensorOp,
    TileShape, ClusterShape,
    cutlass::epilogue::collective::EpilogueTileAuto,
    Acc, Acc,
    Elem, LayoutC, 128 / cutlass::sizeof_bits<Elem>::value,
    Elem, LayoutC, 128 / cutlass::sizeof_bits<Elem>::value,
    cutlass::epilogue::collective::EpilogueScheduleAuto
  >::CollectiveOp;

using CollectiveMainloop = typename cutlass::conv::collective::CollectiveBuilder<
    cutlass::arch::Sm100, cutlass::arch::OpClassTensorOp, ConvOp,
    Elem, LayoutAB, 128 / cutlass::sizeof_bits<Elem>::value,
    Elem, LayoutAB, 128 / cutlass::sizeof_bits<Elem>::value,
    Acc,
    TileShape, ClusterShape,
    cutlass::conv::collective::StageCountAutoCarveout<
        static_cast<int>(sizeof(typename CollectiveEpilogue::SharedStorage))>,
    cutlass::conv::collective::KernelScheduleAuto
  >::CollectiveOp;

using ProblemShape = cutlass::conv::ConvProblemShape<
    ConvOp, CollectiveMainloop::DispatchPolicy::NumSpatialDimensions>;
using ConvKernel = cutlass::conv::kernel::ConvUniversal<
    ProblemShape, CollectiveMainloop, CollectiveEpilogue>;
using Conv = cutlass::conv::device::ConvUniversalAdapter<ConvKernel>;

auto* _anchor = &cutlass::device_kernel<ConvKernel>;


// ===== COMPILED SASS (sm_100a) =====

	.target	sm_100a

	.elftype	@"ET_EXEC"


//--------------------- .note.nv.tkinfo           --------------------------
	.section	.note.nv.tkinfo,"",@"SHT_NOTE"
	.sectionflags	@"SHF_NOTE_NV_TKINFO"
	.tkinfo
        /*0018*/ 	.word	0x00000002
        /*0030*/ 	.string	""
        /*0030*/ 	.string	"ptxas"
        /*0030*/ 	.string	"Cuda compilation tools, release 13.0, V13.0.88"
        /*0030*/ 	.string	"Build cuda_13.0.r13.0/compiler.36424714_0"
        /*0030*/ 	.string	"-arch sm_100a -m 64 "



//--------------------- .note.nv.cuinfo           --------------------------
	.section	.note.nv.cuinfo,"",@"SHT_NOTE"
	.sectionflags	@"SHF_NOTE_NV_CUINFO"
        /*0018*/ 	.short	0x0002
        /*001a*/ 	.short	0x0064
        /*001c*/ 	.short	0x0082
	.zero		2


//--------------------- .nv.info                  --------------------------
	.section	.nv.info,"",@"SHT_CUDA_INFO"
	.align	4


	//----- nvinfo : EIATTR_REGCOUNT
	.align		4
        /*0000*/ 	.byte	0x04, 0x2f
        /*0002*/ 	.short	(.L_19 - .L_18)
	.align		4
.L_18:
        /*0004*/ 	.word	index@(_ZN7cutlass13device_kernelINS_4conv6kernel13ConvUniversalINS1_16ConvProblemShapeILNS1_8OperatorE1ELi3EEENS1_10collective14CollectiveConvINS1_47MainloopSm100TmaUmmaWarpSpecializedImplicitGemmILS5_1ELi10ELi3ELi1ELi2EN4cute5tupleIJNSA_1CILi2EEENSC_ILi1EEESE_EEEEENSB_IJNSC_ILi256EEENSC_ILi64EEENSB_IJSI_EEEEEENS_10bfloat16_tESL_NSA_8TiledMMAINSA_8MMA_AtomIJNSA_26SM100_MMA_F16BF16_2x1SM_SSISL_SL_fLi256ELi64ELNSA_4UMMA5MajorE0ELSQ_1ELNSP_7ScaleInE0ELSR_0EEEEEENSA_6LayoutINSB_IJSE_SE_SE_EEENSB_IJNSC_ILi0EEESW_SW_EEEEENSB_IJNSA_10UnderscoreESZ_SZ_EEEEENS7_6detail27Sm100ImplicitGemmTileTraitsINSA_25SM100_TMA_2SM_LOAD_IM2COLENSA_14ComposedLayoutINSA_7SwizzleILi3ELi4ELi3EEENSA_18smem_ptr_flag_bitsILi16EEENSU_INSB_IJNSC_ILi8EEESI_EEENSB_IJSI_SE_EEEEEEEvEENS13_INSA_18SM100_TMA_2SM_LOADENS15_INS16_ILi2ELi4ELi3EEES19_NSU_INSB_IJNSC_ILi32EEES1A_EEENSB_IJSE_S1I_EEEEEEEvEEEENS_8epilogue10collective18CollectiveEpilogueINS1P_23Sm100TmaWarpSpecializedILi3ELi2ELi32ELb1ELb0EEEJNSB_IJNSC_ILi128EEESI_SJ_EEENSB_IJNSU_IS1U_SE_EENSU_IS1I_SE_EEEEESL_NSB_IJNSB_IJllllEEESE_SW_EEESL_S20_NS1P_6fusion15FusionCallbacksIS1T_NS21_17LinearCombinationISL_fSL_fLNS_15FloatRoundStyleE2EEES1V_S1Y_JEEENSA_5SM1004TMEM4LOAD26SM100_TMEM_LOAD_32dp32b32xENSA_20SM90_TMA_LOAD_IM2COLENS15_IS1H_S19_NSU_INSB_IJS1A_S1I_EEENSB_IJS1I_SE_EEEEEEENSA_39AutoVectorizingCopyWithAssumedAlignmentILi128EEENSA_21SM90_TMA_STORE_IM2COLES2F_S2H_S2H_EEEvvEEEEvNT_6ParamsE)
        /*0008*/ 	.word	0x0000007d


	//----- nvinfo : EIATTR_FRAME_SIZE
	.align		4
.L_19:
        /*000c*/ 	.byte	0x04, 0x11
        /*000e*/ 	.short	(.L_21 - .L_20)
	.align		4
.L_20:
        /*0010*/ 	.word	index@($__internal_2_$__cuda_sm10x_tcgen05_guardrail_trap_unallocated_columns_being_dealloced)
        /*0014*/ 	.word	0x00000008


	//----- nvinfo : EIATTR_FRAME_SIZE
	.align		4
.L_21:
        /*0018*/ 	.byte	0x04, 0x11
        /*001a*/ 	.short	(.L_23 - .L_22)
	.align		4
.L_22:
        /*001c*/ 	.word	index@($__internal_1_$__cuda_sm10x_tcgen05_guardrail_trap_phase_invalid_during_alloc)
        /*0020*/ 	.word	0x00000008


	//----- nvinfo : EIATTR_FRAME_SIZE
	.align		4
.L_23:
        /*0024*/ 	.byte	0x04, 0x11
        /*0026*/ 	.short	(.L_25 - .L_24)
	.align		4
.L_24:
        /*0028*/ 	.word	index@($__internal_0_$__cuda_sm10x_tcgen05_guardrail_trap_col_being_dealloced_not_returned_by_alloc)
        /*002c*/ 	.word	0x00000008


	//----- nvinfo : EIATTR_FRAME_SIZE
	.align		4
.L_25:
        /*0030*/ 	.byte	0x04, 0x11
        /*0032*/ 	.short	(.L_27 - .L_26)
	.align		4
.L_26:
        /*0034*/ 	.word	index@(_ZN7cutlass13device_kernelINS_4conv6kernel13ConvUniversalINS1_16ConvProblemShapeILNS1_8OperatorE1ELi3EEENS1_10collective14CollectiveConvINS1_47MainloopSm100TmaUmmaWarpSpecializedImplicitGemmILS5_1ELi10ELi3ELi1ELi2EN4cute5tupleIJNSA_1CILi2EEENSC_ILi1EEESE_EEEEENSB_IJNSC_ILi256EEENSC_ILi64EEENSB_IJSI_EEEEEENS_10bfloat16_tESL_NSA_8TiledMMAINSA_8MMA_AtomIJNSA_26SM100_MMA_F16BF16_2x1SM_SSISL_SL_fLi256ELi64ELNSA_4UMMA5MajorE0ELSQ_1ELNSP_7ScaleInE0ELSR_0EEEEEENSA_6LayoutINSB_IJSE_SE_SE_EEENSB_IJNSC_ILi0EEESW_SW_EEEEENSB_IJNSA_10UnderscoreESZ_SZ_EEEEENS7_6detail27Sm100ImplicitGemmTileTraitsINSA_25SM100_TMA_2SM_LOAD_IM2COLENSA_14ComposedLayoutINSA_7SwizzleILi3ELi4ELi3EEENSA_18smem_ptr_flag_bitsILi16EEENSU_INSB_IJNSC_ILi8EEESI_EEENSB_IJSI_SE_EEEEEEEvEENS13_INSA_18SM100_TMA_2SM_LOADENS15_INS16_ILi2ELi4ELi3EEES19_NSU_INSB_IJNSC_ILi32EEES1A_EEENSB_IJSE_S1I_EEEEEEEvEEEENS_8epilogue10collective18CollectiveEpilogueINS1P_23Sm100TmaWarpSpecializedILi3ELi2ELi32ELb1ELb0EEEJNSB_IJNSC_ILi128EEESI_SJ_EEENSB_IJNSU_IS1U_SE_EENSU_IS1I_SE_EEEEESL_NSB_IJNSB_IJllllEEESE_SW_EEESL_S20_NS1P_6fusion15FusionCallbacksIS1T_NS21_17LinearCombinationISL_fSL_fLNS_15FloatRoundStyleE2EEES1V_S1Y_JEEENSA_5SM1004TMEM4LOAD26SM100_TMEM_LOAD_32dp32b32xENSA_20SM90_TMA_LOAD_IM2COLENS15_IS1H_S19_NSU_INSB_IJS1A_S1I_EEENSB_IJS1I_SE_EEEEEEENSA_39AutoVectorizingCopyWithAssumedAlignmentILi128EEENSA_21SM90_TMA_STORE_IM2COLES2F_S2H_S2H_EEEvvEEEEvNT_6ParamsE)
        /*0038*/ 	.word	0x00000008


	//----- nvinfo : EIATTR_MIN_STACK_SIZE
	.align		4
.L_27:
        /*003c*/ 	.byte	0x04, 0x12
        /*003e*/ 	.short	(.L_29 - .L_28)
	.align		4
.L_28:
        /*0040*/ 	.word	index@(_ZN7cutlass13device_kernelINS_4conv6kernel13ConvUniversalINS1_16ConvProblemShapeILNS1_8OperatorE1ELi3EEENS1_10collective14CollectiveConvINS1_47MainloopSm100TmaUmmaWarpSpecializedImplicitGemmILS5_1ELi10ELi3ELi1ELi2EN4cute5tupleIJNSA_1CILi2EEENSC_ILi1EEESE_EEEEENSB_IJNSC_ILi256EEENSC_ILi64EEENSB_IJSI_EEEEEENS_10bfloat16_tESL_NSA_8TiledMMAINSA_8MMA_AtomIJNSA_26SM100_MMA_F16BF16_2x1SM_SSISL_SL_fLi256ELi64ELNSA_4UMMA5MajorE0ELSQ_1ELNSP_7ScaleInE0ELSR_0EEEEEENSA_6LayoutINSB_IJSE_SE_SE_EEENSB_IJNSC_ILi0EEESW_SW_EEEEENSB_IJNSA_10UnderscoreESZ_SZ_EEEEENS7_6detail27Sm100ImplicitGemmTileTraitsINSA_25SM100_TMA_2SM_LOAD_IM2COLENSA_14ComposedLayoutINSA_7SwizzleILi3ELi4ELi3EEENSA_18smem_ptr_flag_bitsILi16EEENSU_INSB_IJNSC_ILi8EEESI_EEENSB_IJSI_SE_EEEEEEEvEENS13_INSA_18SM100_TMA_2SM_LOADENS15_INS16_ILi2ELi4ELi3EEES19_NSU_INSB_IJNSC_ILi32EEES1A_EEENSB_IJSE_S1I_EEEEEEEvEEEENS_8epilogue10collective18CollectiveEpilogueINS1P_23Sm100TmaWarpSpecializedILi3ELi2ELi32ELb1ELb0EEEJNSB_IJNSC_ILi128EEESI_SJ_EEENSB_IJNSU_IS1U_SE_EENSU_IS1I_SE_EEEEESL_NSB_IJNSB_IJllllEEESE_SW_EEESL_S20_NS1P_6fusion15FusionCallbacksIS1T_NS21_17LinearCombinationISL_fSL_fLNS_15FloatRoundStyleE2EEES1V_S1Y_JEEENSA_5SM1004TMEM4LOAD26SM100_TMEM_LOAD_32dp32b32xENSA_20SM90_TMA_LOAD_IM2COLENS15_IS1H_S19_NSU_INSB_IJS1A_S1I_EEENSB_IJS1I_SE_EEEEEEENSA_39AutoVectorizingCopyWithAssumedAlignmentILi128EEENSA_21SM90_TMA_STORE_IM2COLES2F_S2H_S2H_EEEvvEEEEvNT_6ParamsE)
        /*0044*/ 	.word	0x00000008
.L_29:


//--------------------- .nv.compat                --------------------------
	.section	.nv.compat,"",@"SHT_CUDA_COMPAT_INFO"
	.align	4
        /*0000*/ 	.byte	0x02, 0x09, 0x01, 0x00, 0x02, 0x02, 0x02, 0x00, 0x02, 0x05, 0x05, 0x00, 0x03, 0x07, 0x01, 0x01
        /*0010*/ 	.byte	0x02, 0x03, 0x01, 0x00, 0x02, 0x06, 0x01, 0x00, 0x04, 0x0b, 0x08, 0x00, 0x09, 0x00, 0x00, 0x00
        /*0020*/ 	.byte	0x00, 0x00, 0x00, 0x00


//--------------------- .nv.info._ZN7cutlass13device_kernelINS_4conv6kernel13ConvUniversalINS1_16ConvProblemShapeILNS1_8OperatorE1ELi3EEENS1_10collective14CollectiveConvINS1_47MainloopSm100TmaUmmaWarpSpecializedImplicitGemmILS5_1ELi10ELi3ELi1ELi2EN4cute5tupleIJNSA_1CILi2EEENSC_ILi1EEESE_EEEEENSB_IJNSC_ILi256EEENSC_ILi64EEENSB_IJSI_EEEEEENS_10bfloat16_tESL_NSA_8TiledMMAINSA_8MMA_AtomIJNSA_26SM100_MMA_F16BF16_2x1SM_SSISL_SL_fLi256ELi64ELNSA_4UMMA5MajorE0ELSQ_1ELNSP_7ScaleInE0ELSR_0EEEEEENSA_6LayoutINSB_IJSE_SE_SE_EEENSB_IJNSC_ILi0EEESW_SW_EEEEENSB_IJNSA_10UnderscoreESZ_SZ_EEEEENS7_6detail27Sm100ImplicitGemmTileTraitsINSA_25SM100_TMA_2SM_LOAD_IM2COLENSA_14ComposedLayoutINSA_7SwizzleILi3ELi4ELi3EEENSA_18smem_ptr_flag_bitsILi16EEENSU_INSB_IJNSC_ILi8EEESI_EEENSB_IJSI_SE_EEEEEEEvEENS13_INSA_18SM100_TMA_2SM_LOADENS15_INS16_ILi2ELi4ELi3EEES19_NSU_INSB_IJNSC_ILi32EEES1A_EEENSB_IJSE_S1I_EEEEEEEvEEEENS_8epilogue10collective18CollectiveEpilogueINS1P_23Sm100TmaWarpSpecializedILi3ELi2ELi32ELb1ELb0EEEJNSB_IJNSC_ILi128EEESI_SJ_EEENSB_IJNSU_IS1U_SE_EENSU_IS1I_SE_EEEEESL_NSB_IJNSB_IJllllEEESE_SW_EEESL_S20_NS1P_6fusion15FusionCallbacksIS1T_NS21_17LinearCombinationISL_fSL_fLNS_15FloatRoundStyleE2EEES1V_S1Y_JEEENSA_5SM1004TMEM4LOAD26SM100_TMEM_LOAD_32dp32b32xENSA_20SM90_TMA_LOAD_IM2COLENS15_IS1H_S19_NSU_INSB_IJS1A_S1I_EEENSB_IJS1I_SE_EEEEEEENSA_39AutoVectorizingCopyWithAssumedAlignmentILi128EEENSA_21SM90_TMA_STORE_IM2COLES2F_S2H_S2H_EEEvvEEEEvNT_6ParamsE --------------------------
	.section	.nv.info._ZN7cutlass13device_kernelINS_4conv6kernel13ConvUniversalINS1_16ConvProblemShapeILNS1_8OperatorE1ELi3EEENS1_10collective14CollectiveConvINS1_47MainloopSm100TmaUmmaWarpSpecializedImplicitGemmILS5_1ELi10ELi3ELi1ELi2EN4cute5tupleIJNSA_1CILi2EEENSC_ILi1EEESE_EEEEENSB_IJNSC_ILi256EEENSC_ILi64EEENSB_IJSI_EEEEEENS_10bfloat16_tESL_NSA_8TiledMMAINSA_8MMA_AtomIJNSA_26SM100_MMA_F16BF16_2x1SM_SSISL_SL_fLi256ELi64ELNSA_4UMMA5MajorE0ELSQ_1ELNSP_7ScaleInE0ELSR_0EEEEEENSA_6LayoutINSB_IJSE_SE_SE_EEENSB_IJNSC_ILi0EEESW_SW_EEEEENSB_IJNSA_10UnderscoreESZ_SZ_EEEEENS7_6detail27Sm100ImplicitGemmTileTraitsINSA_25SM100_TMA_2SM_LOAD_IM2COLENSA_14ComposedLayoutINSA_7SwizzleILi3ELi4ELi3EEENSA_18smem_ptr_flag_bitsILi16EEENSU_INSB_IJNSC_ILi8EEESI_EEENSB_IJSI_SE_EEEEEEEvEENS13_INSA_18SM100_TMA_2SM_LOADENS15_INS16_ILi2ELi4ELi3EEES19_NSU_INSB_IJNSC_ILi32EEES1A_EEENSB_IJSE_S1I_EEEEEEEvEEEENS_8epilogue10collective18CollectiveEpilogueINS1P_23Sm100TmaWarpSpecializedILi3ELi2ELi32ELb1ELb0EEEJNSB_IJNSC_ILi128EEESI_SJ_EEENSB_IJNSU_IS1U_SE_EENSU_IS1I_SE_EEEEESL_NSB_IJNSB_IJllllEEESE_SW_EEESL_S20_NS1P_6fusion15FusionCallbacksIS1T_NS21_17LinearCombinationISL_fSL_fLNS_15FloatRoundStyleE2EEES1V_S1Y_JEEENSA_5SM1004TMEM4LOAD26SM100_TMEM_LOAD_32dp32b32xENSA_20SM90_TMA_LOAD_IM2COLENS15_IS1H_S19_NSU_INSB_IJS1A_S1I_EEENSB_IJS1I_SE_EEEEEEENSA_39AutoVectorizingCopyWithAssumedAlignmentILi128EEENSA_21SM90_TMA_STORE_IM2COLES2F_S2H_S2H_EEEvvEEEEvNT_6ParamsE,"",@"SHT_CUDA_INFO"
	.sectionflags	@""
	.align	4


	//----- nvinfo : EIATTR_CUDA_API_VERSION
	.align		4
        /*0000*/ 	.byte	0x04, 0x37
        /*0002*/ 	.short	(.L_31 - .L_30)
.L_30:
        /*0004*/ 	.word	0x00000082


	//----- nvinfo : EIATTR_KPARAM_INFO
	.align		4
.L_31:
        /*0008*/ 	.byte	0x04, 0x17
        /*000a*/ 	.short	(.L_33 - .L_32)
.L_32:
        /*000c*/ 	.word	0x00000000
        /*0010*/ 	.short	0x0000
        /*0012*/ 	.short	0x0000
        /*0014*/ 	.byte	0x00, 0xf0, 0x01, 0x24


	//----- nvinfo : EIATTR_AT_ENTRY_FRAGMENTS
	.align		4
.L_33:
        /*0018*/ 	.byte	0x04, 0x4f
        /*001a*/ 	.short	(.L_35 - .L_34)


	//   ....[0]....
.L_34:
        /*001c*/ 	.word	0x00000007


	//----- nvinfo : EIATTR_RESERVED_SMEM_USED
	.align		4
.L_35:
        /*0020*/ 	.byte	0x01, 0x41
	.zero		2


	//----- nvinfo : EIATTR_SPARSE_MMA_MASK
	.align		4
        /*0024*/ 	.byte	0x03, 0x50
        /*0026*/ 	.short	0x0000


	//----- nvinfo : EIATTR_TCGEN05_2CTA_USED
	.align		4
        /*0028*/ 	.byte	0x01, 0x52
	.zero		2


	//----- nvinfo : EIATTR_MAXREG_COUNT
	.align		4
        /*002c*/ 	.byte	0x03, 0x1b
        /*002e*/ 	.short	0x00ff


	//----- nvinfo : EIATTR_NUM_BARRIERS
	.align		4
        /*0030*/ 	.byte	0x02, 0x4c
        /*0032*/ 	.byte	0x07
	.zero		1


	//----- nvinfo : EIATTR_EXTERNS
	.align		4
        /*0034*/ 	.byte	0x04, 0x0f
        /*0036*/ 	.short	(.L_37 - .L_36)


	//   ....[0]....
	.align		4
.L_36:
        /*0038*/ 	.word	index@(__assertfail)


	//----- nvinfo : EIATTR_MERCURY_ISA_VERSION
	.align		4
.L_37:
        /*003c*/ 	.byte	0x03, 0x5f
        /*003e*/ 	.short	0x0101


	//----- nvinfo : EIATTR_INT_WARP_WIDE_INSTR_OFFSETS
	.align		4
        /*0040*/ 	.byte	0x04, 0x31
        /*0042*/ 	.short	(.L_39 - .L_38)


	//   ....[0]....
.L_38:
        /*0044*/ 	.word	0x00000d20


	//   ....[1]....
        /*0048*/ 	.word	0x00000dd0


	//   ....[2]....
        /*004c*/ 	.word	0x000048b0


	//   ....[3]....
        /*0050*/ 	.word	0x000048d0


	//   ....[4]....
        /*0054*/ 	.word	0x00004900


	//   ....[5]....
        /*0058*/ 	.word	0x00005620


	//   ....[6]....
        /*005c*/ 	.word	0x00005750


	//   ....[7]....
        /*0060*/ 	.word	0x000058e0


	//   ....[8]....
        /*0064*/ 	.word	0x00005990


	//----- nvinfo : EIATTR_COOP_GROUP_MASK_REGIDS
	.align		4
.L_39:
        /*0068*/ 	.byte	0x04, 0x29
        /*006a*/ 	.short	(.L_41 - .L_40)


	//   ....[0]....
.L_40:
        /*006c*/ 	.word	0xffffffff


	//   ....[1]....
        /*0070*/ 	.word	0xffffffff


	//   ....[2]....
        /*0074*/ 	.word	0xffffffff


	//   ....[3]....
        /*0078*/ 	.word	0xffffffff


	//   ....[4]....
        /*007c*/ 	.word	0xffffffff


	//   ....[5]....
        /*0080*/ 	.word	0xffffffff


	//   ....[6]....
        /*0084*/ 	.word	0xffffffff


	//   ....[7]....
        /*0088*/ 	.word	0xffffffff


	//   ....[8]....
        /*008c*/ 	.word	0xffffffff


	//   ....[9]....
        /*0090*/ 	.word	0xffffffff


	//   ....[10]....
        /*0094*/ 	.word	0xffffffff


	//   ....[11]....
        /*0098*/ 	.word	0xffffffff


	//   ....[12]....
        /*009c*/ 	.word	0xffffffff


	//----- nvinfo : EIATTR_COOP_GROUP_INSTR_OFFSETS
	.align		4
.L_41:
        /*00a0*/ 	.byte	0x04, 0x28
        /*00a2*/ 	.short	(.L_43 - .L_42)


	//   ....[0]....
.L_42:
        /*00a4*/ 	.word	0x000000d0


	//   ....[1]....
        /*00a8*/ 	.word	0x00000540


	//   ....[2]....
        /*00ac*/ 	.word	0x000007d0


	//   ....[3]....
        /*00b0*/ 	.word	0x00000950


	//   ....[4]....
        /*00b4*/ 	.word	0x00000a50


	//   ....[5]....
        /*00b8*/ 	.word	0x00000ba0


	//   ....[6]....
        /*00bc*/ 	.word	0x00000e40


	//   ....[7]....
        /*00c0*/ 	.word	0x00002770


	//   ....[8]....
        /*00c4*/ 	.word	0x00003780


	//   ....[9]....
        /*00c8*/ 	.word	0x00003c50


	//   ....[10]....
        /*00cc*/ 	.word	0x00003c80


	//   ....[11]....
        /*00d0*/ 	.word	0x000047d0


	//   ....[12]....
        /*00d4*/ 	.word	0x000049d0


	//----- nvinfo : EIATTR_VRC_CTA_INIT_COUNT
	.align		4
.L_43:
        /*00d8*/ 	.byte	0x02, 0x4a
        /*00da*/ 	.byte	0x80
	.zero		1


	//----- nvinfo : EIATTR_SYSCALL_OFFSETS
	.align		4
        /*00dc*/ 	.byte	0x04, 0x46
        /*00de*/ 	.short	(.L_45 - .L_44)


	//   ....[0]....
.L_44:
        /*00e0*/ 	.word	0x000066b0


	//   ....[1]....
        /*00e4*/ 	.word	0x000067a0


	//   ....[2]....
        /*00e8*/ 	.word	0x00007210


	//   ....[3]....
        /*00ec*/ 	.word	0x00007f00


	//----- nvinfo : EIATTR_MBARRIER_INSTR_OFFSETS
	.align		4
.L_45:
        /*00f0*/ 	.byte	0x04, 0x39
        /*00f2*/ 	.short	(.L_47 - .L_46)


	//   ....[0]....
.L_46:
        /*00f4*/ 	.word	0x00000670
        /*00f8*/ 	.word	0x000000ff
        /*00fc*/ 	.word	0x00000000
        /*0100*/ 	.short	0x0100
        /*0102*/ 	.byte	0x04
	.zero		1


	//   ....[1]....
        /*0104*/ 	.word	0x00000680
        /*0108*/ 	.word	0x000000ff
        /*010c*/ 	.word	0x00000050
        /*0110*/ 	.short	0x0100
        /*0112*/ 	.byte	0x04
	.zero		1


	//   ....[2]....
        /*0114*/ 	.word	0x00000690
        /*0118*/ 	.word	0x000000ff
        /*011c*/ 	.word	0x00000008
        /*0120*/ 	.short	0x0100
        /*0122*/ 	.byte	0x04
	.zero		1


	//   ....[3]....
        /*0124*/ 	.word	0x000006a0
        /*0128*/ 	.word	0x000000ff
        /*012c*/ 	.word	0x00000058
        /*0130*/ 	.short	0x0100
        /*0132*/ 	.byte	0x04
	.zero		1


	//   ....[4]....
        /*0134*/ 	.word	0x000006b0
        /*0138*/ 	.word	0x000000ff
        /*013c*/ 	.word	0x00000010
        /*0140*/ 	.short	0x0100
        /*0142*/ 	.byte	0x04
	.zero		1


	//   ....[5]....
        /*0144*/ 	.word	0x000006c0
        /*0148*/ 	.word	0x000000ff
        /*014c*/ 	.word	0x00000060
        /*0150*/ 	.short	0x0100
        /*0152*/ 	.byte	0x04
	.zero		1


	//   ....[6]....
        /*0154*/ 	.word	0x000006d0
        /*0158*/ 	.word	0x000000ff
        /*015c*/ 	.word	0x00000018
        /*0160*/ 	.short	0x0100
        /*0162*/ 	.byte	0x04
	.zero		1


	//   ....[7]....
        /*0164*/ 	.word	0x000006e0
        /*0168*/ 	.word	0x000000ff
        /*016c*/ 	.word	0x00000068
        /*0170*/ 	.short	0x0100
        /*0172*/ 	.byte	0x04
	.zero		1


	//   ....[8]....
        /*0174*/ 	.word	0x000006f0
        /*0178*/ 	.word	0x000000ff
        /*017c*/ 	.word	0x00000020
        /*0180*/ 	.short	0x0100
        /*0182*/ 	.byte	0x04
	.zero		1


	//   ....[9]....
        /*0184*/ 	.word	0x00000700
        /*0188*/ 	.word	0x000000ff
        /*018c*/ 	.word	0x00000070
        /*0190*/ 	.short	0x0100
        /*0192*/ 	.byte	0x04
	.zero		1


	//   ....[10]....
        /*0194*/ 	.word	0x00000710
        /*0198*/ 	.word	0x000000ff
        /*019c*/ 	.word	0x00000028
        /*01a0*/ 	.short	0x0100
        /*01a2*/ 	.byte	0x04
	.zero		1


	//   ....[11]....
        /*01a4*/ 	.word	0x00000720
        /*01a8*/ 	.word	0x000000ff
        /*01ac*/ 	.word	0x00000078
        /*01b0*/ 	.short	0x0100
        /*01b2*/ 	.byte	0x04
	.zero		1


	//   ....[12]....
        /*01b4*/ 	.word	0x00000730
        /*01b8*/ 	.word	0x000000ff
        /*01bc*/ 	.word	0x00000030
        /*01c0*/ 	.short	0x0100
        /*01c2*/ 	.byte	0x04
	.zero		1


	//   ....[13]....
        /*01c4*/ 	.word	0x00000740
        /*01c8*/ 	.word	0x000000ff
        /*01cc*/ 	.word	0x00000080
        /*01d0*/ 	.short	0x0100
        /*01d2*/ 	.byte	0x04
	.zero		1


	//   ....[14]....
        /*01d4*/ 	.word	0x00000750
        /*01d8*/ 	.word	0x000000ff
        /*01dc*/ 	.word	0x00000038
        /*01e0*/ 	.short	0x0100
        /*01e2*/ 	.byte	0x04
	.zero		1


	//   ....[15]....
        /*01e4*/ 	.word	0x00000760
        /*01e8*/ 	.word	0x000000ff
        /*01ec*/ 	.word	0x00000088
        /*01f0*/ 	.short	0x0100
        /*01f2*/ 	.byte	0x04
	.zero		1


	//   ....[16]....
        /*01f4*/ 	.word	0x00000770
        /*01f8*/ 	.word	0x000000ff
        /*01fc*/ 	.word	0x00000040
        /*0200*/ 	.short	0x0100
        /*0202*/ 	.byte	0x04
	.zero		1


	//   ....[17]....
        /*0204*/ 	.word	0x00000780
        /*0208*/ 	.word	0x000000ff
        /*020c*/ 	.word	0x00000090
        /*0210*/ 	.short	0x0100
        /*0212*/ 	.byte	0x04
	.zero		1


	//   ....[18]....
        /*0214*/ 	.word	0x00000790
        /*0218*/ 	.word	0x000000ff
        /*021c*/ 	.word	0x00000048
        /*0220*/ 	.short	0x0100
        /*0222*/ 	.byte	0x04
	.zero		1


	//   ....[19]....
        /*0224*/ 	.word	0x000007a0
        /*0228*/ 	.word	0x000000ff
        /*022c*/ 	.word	0x00000098
        /*0230*/ 	.short	0x0100
        /*0232*/ 	.byte	0x04
	.zero		1


	//   ....[20]....
        /*0234*/ 	.word	0x000008e0
        /*0238*/ 	.word	0x000000ff
        /*023c*/ 	.word	0x000000a0
        /*0240*/ 	.short	0x0100
        /*0242*/ 	.byte	0x04
	.zero		1


	//   ....[21]....
        /*0244*/ 	.word	0x000008f0
        /*0248*/ 	.word	0x000000ff
        /*024c*/ 	.word	0x000000b8
        /*0250*/ 	.short	0x0100
        /*0252*/ 	.byte	0x04
	.zero		1


	//   ....[22]....
        /*0254*/ 	.word	0x00000900
        /*0258*/ 	.word	0x000000ff
        /*025c*/ 	.word	0x000000a8
        /*0260*/ 	.short	0x0100
        /*0262*/ 	.byte	0x04
	.zero		1


	//   ....[23]....
        /*0264*/ 	.word	0x00000910
        /*0268*/ 	.word	0x000000ff
        /*026c*/ 	.word	0x000000c0
        /*0270*/ 	.short	0x0100
        /*0272*/ 	.byte	0x04
	.zero		1


	//   ....[24]....
        /*0274*/ 	.word	0x00000920
        /*0278*/ 	.word	0x000000ff
        /*027c*/ 	.word	0x000000b0
        /*0280*/ 	.short	0x0100
        /*0282*/ 	.byte	0x04
	.zero		1


	//   ....[25]....
        /*0284*/ 	.word	0x00000930
        /*0288*/ 	.word	0x000000ff
        /*028c*/ 	.word	0x000000c8
        /*0290*/ 	.short	0x0100
        /*0292*/ 	.byte	0x04
	.zero		1


	//   ....[26]....
        /*0294*/ 	.word	0x00000a20
        /*0298*/ 	.word	0x000000ff
        /*029c*/ 	.word	0x000000d0
        /*02a0*/ 	.short	0x0100
        /*02a2*/ 	.byte	0x04
	.zero		1


	//   ....[27]....
        /*02a4*/ 	.word	0x00000a30
        /*02a8*/ 	.word	0x000000ff
        /*02ac*/ 	.word	0x000000d8
        /*02b0*/ 	.short	0x0100
        /*02b2*/ 	.byte	0x04
	.zero		1


	//   ....[28]....
        /*02b4*/ 	.word	0x00000b70
        /*02b8*/ 	.word	0x000000ff
        /*02bc*/ 	.word	0x000000e0
        /*02c0*/ 	.short	0x0100
        /*02c2*/ 	.byte	0x06
	.zero		1


	//   ....[29]....
        /*02c4*/ 	.word	0x00000b80
        /*02c8*/ 	.word	0x000000ff
        /*02cc*/ 	.word	0x000000e8
        /*02d0*/ 	.short	0x0100
        /*02d2*/ 	.byte	0x06
	.zero		1


	//   ....[30]....
        /*02d4*/ 	.word	0x00000cc0
        /*02d8*/ 	.word	0x000000ff
        /*02dc*/ 	.word	0x000000f0
        /*02e0*/ 	.short	0x0100
        /*02e2*/ 	.byte	0x04
	.zero		1


	//   ....[31]....
        /*02e4*/ 	.word	0x00000cd0
        /*02e8*/ 	.word	0x000000ff
        /*02ec*/ 	.word	0x00000100
        /*02f0*/ 	.short	0x0100
        /*02f2*/ 	.byte	0x04
	.zero		1


	//   ....[32]....
        /*02f4*/ 	.word	0x00000ce0
        /*02f8*/ 	.word	0x000000ff
        /*02fc*/ 	.word	0x000000f8
        /*0300*/ 	.short	0x0100
        /*0302*/ 	.byte	0x04
	.zero		1


	//   ....[33]....
        /*0304*/ 	.word	0x00000cf0
        /*0308*/ 	.word	0x000000ff
        /*030c*/ 	.word	0x00000108
        /*0310*/ 	.short	0x0100
        /*0312*/ 	.byte	0x04
	.zero		1


	//   ....[34]....
        /*0314*/ 	.word	0x00000df0
        /*0318*/ 	.word	0x000000ff
        /*031c*/ 	.word	0x00000110
        /*0320*/ 	.short	0x0100
        /*0322*/ 	.byte	0x06
	.zero		1


	//   ....[35]....
        /*0324*/ 	.word	0x00001950
        /*0328*/ 	.word	0x000000ff
        /*032c*/ 	.word	0x00000050
        /*0330*/ 	.short	0x010a
        /*0332*/ 	.byte	0x04
	.zero		1


	//   ....[36]....
        /*0334*/ 	.word	0x00001ca0
        /*0338*/ 	.word	0x000000ff
        /*033c*/ 	.word	0x00000050
        /*0340*/ 	.short	0x010a
        /*0342*/ 	.byte	0x09
	.zero		1


	//   ....[37]....
        /*0344*/ 	.word	0x00001e50
        /*0348*/ 	.word	0x000000ff
        /*034c*/ 	.word	0x00000050
        /*0350*/ 	.short	0x010a
        /*0352*/ 	.byte	0x08
	.zero		1


	//   ....[38]....
        /*0354*/ 	.word	0x00002080
        /*0358*/ 	.word	0x000000ff
        /*035c*/ 	.word	0x000000d8
        /*0360*/ 	.short	0x0101
        /*0362*/ 	.byte	0x1e
	.zero		1


	//   ....[39]....
        /*0364*/ 	.word	0x000020b0
        /*0368*/ 	.word	0x000000ff
        /*036c*/ 	.word	0x00000050
        /*0370*/ 	.short	0x010a
        /*0372*/ 	.byte	0x04
	.zero		1


	//   ....[40]....
        /*0374*/ 	.word	0x00002390
        /*0378*/ 	.word	0x000000ff
        /*037c*/ 	.word	0x00000050
        /*0380*/ 	.short	0x010a
        /*0382*/ 	.byte	0x09
	.zero		1


	//   ....[41]....
        /*0384*/ 	.word	0x00002540
        /*0388*/ 	.word	0x000000ff
        /*038c*/ 	.word	0x00000050
        /*0390*/ 	.short	0x010a
        /*0392*/ 	.byte	0x08
	.zero		1


	//   ....[42]....
        /*0394*/ 	.word	0x00002780
        /*0398*/ 	.word	0x000000ff
        /*039c*/ 	.word	0x000000e0
        /*03a0*/ 	.short	0x010a
        /*03a2*/ 	.byte	0x1e
	.zero		1


	//   ....[43]....
        /*03a4*/ 	.word	0x00002840
        /*03a8*/ 	.word	0x000000ff
        /*03ac*/ 	.word	0x00000000
        /*03b0*/ 	.short	0x0101
        /*03b2*/ 	.byte	0x04
	.zero		1


	//   ....[44]....
        /*03b4*/ 	.word	0x00002e40
        /*03b8*/ 	.word	0x000000ff
        /*03bc*/ 	.word	0x00000000
        /*03c0*/ 	.short	0x010a
        /*03c2*/ 	.byte	0x04
	.zero		1


	//   ....[45]....
        /*03c4*/ 	.word	0x00002ee0
        /*03c8*/ 	.word	0x000000ff
        /*03cc*/ 	.word	0x00000000
        /*03d0*/ 	.short	0x010a
        /*03d2*/ 	.byte	0x05
	.zero		1


	//   ....[46]....
        /*03d4*/ 	.word	0x00002f80
        /*03d8*/ 	.word	0x000000ff
        /*03dc*/ 	.word	0x00000000
        /*03e0*/ 	.short	0x010a
        /*03e2*/ 	.byte	0x05
	.zero		1


	//   ....[47]....
        /*03e4*/ 	.word	0x00003020
        /*03e8*/ 	.word	0x000000ff
        /*03ec*/ 	.word	0x00000000
        /*03f0*/ 	.short	0x010a
        /*03f2*/ 	.byte	0x05
	.zero		1


	//   ....[48]....
        /*03f4*/ 	.word	0x000030c0
        /*03f8*/ 	.word	0x000000ff
        /*03fc*/ 	.word	0x00000000
        /*0400*/ 	.short	0x010a
        /*0402*/ 	.byte	0x05
	.zero		1


	//   ....[49]....
        /*0404*/ 	.word	0x00003160
        /*0408*/ 	.word	0x000000ff
        /*040c*/ 	.word	0x00000000
        /*0410*/ 	.short	0x010a
        /*0412*/ 	.byte	0x05
	.zero		1


	//   ....[50]....
        /*0414*/ 	.word	0x00003200
        /*0418*/ 	.word	0x000000ff
        /*041c*/ 	.word	0x00000000
        /*0420*/ 	.short	0x010a
        /*0422*/ 	.byte	0x05
	.zero		1


	//   ....[51]....
        /*0424*/ 	.word	0x000032a0
        /*0428*/ 	.word	0x000000ff
        /*042c*/ 	.word	0x00000000
        /*0430*/ 	.short	0x010a
        /*0432*/ 	.byte	0x05
	.zero		1


	//   ....[52]....
        /*0434*/ 	.word	0x00003340
        /*0438*/ 	.word	0x000000ff
        /*043c*/ 	.word	0x00000000
        /*0440*/ 	.short	0x010a
        /*0442*/ 	.byte	0x05
	.zero		1


	//   ....[53]....
        /*0444*/ 	.word	0x000033f0
        /*0448*/ 	.word	0x00000000
        /*044c*/ 	.word	0x00000000
        /*0450*/ 	.short	0x010a
        /*0452*/ 	.byte	0xff
	.zero		1


	//   ....[54]....
        /*0454*/ 	.word	0x00003540
        /*0458*/ 	.word	0x000000ff
        /*045c*/ 	.word	0x000000e8
        /*0460*/ 	.short	0x010a
        /*0462*/ 	.byte	0x04
	.zero		1


	//   ....[55]....
        /*0464*/ 	.word	0x000035e0
        /*0468*/ 	.word	0x000000ff
        /*046c*/ 	.word	0x000000e0
        /*0470*/ 	.short	0x010a
        /*0472*/ 	.byte	0x04
	.zero		1


	//   ....[56]....
        /*0474*/ 	.word	0x00003680
        /*0478*/ 	.word	0x000000ff
        /*047c*/ 	.word	0x00000000
        /*0480*/ 	.short	0x0101
        /*0482*/ 	.byte	0x05
	.zero		1


	//   ....[57]....
        /*0484*/ 	.word	0x000036c0
        /*0488*/ 	.word	0x000000ff
        /*048c*/ 	.word	0x000000e8
        /*0490*/ 	.short	0x0106
        /*0492*/ 	.byte	0x04
	.zero		1


	//   ....[58]....
        /*0494*/ 	.word	0x00003700
        /*0498*/ 	.word	0x00000000
        /*049c*/ 	.word	0x000000e8
        /*04a0*/ 	.short	0x010a
        /*04a2*/ 	.byte	0xff
	.zero		1


	//   ....[59]....
        /*04a4*/ 	.word	0x00003950
        /*04a8*/ 	.word	0x000000ff
        /*04ac*/ 	.word	0x00000008
        /*04b0*/ 	.short	0x010a
        /*04b2*/ 	.byte	0x05
	.zero		1


	//   ....[60]....
        /*04b4*/ 	.word	0x00003970
        /*04b8*/ 	.word	0x000000ff
        /*04bc*/ 	.word	0x00000008
        /*04c0*/ 	.short	0x010a
        /*04c2*/ 	.byte	0x05
	.zero		1


	//   ....[61]....
        /*04c4*/ 	.word	0x00003b00
        /*04c8*/ 	.word	0x000000ff
        /*04cc*/ 	.word	0x00000008
        /*04d0*/ 	.short	0x010a
        /*04d2*/ 	.byte	0x05
	.zero		1


	//   ....[62]....
        /*04d4*/ 	.word	0x00003b20
        /*04d8*/ 	.word	0x000000ff
        /*04dc*/ 	.word	0x00000008
        /*04e0*/ 	.short	0x010a
        /*04e2*/ 	.byte	0x05
	.zero		1


	//   ....[63]....
        /*04e4*/ 	.word	0x00003be0
        /*04e8*/ 	.word	0x000000ff
        /*04ec*/ 	.word	0x00000000
        /*04f0*/ 	.short	0x0101
        /*04f2*/ 	.byte	0x04
	.zero		1


	//   ....[64]....
        /*04f4*/ 	.word	0x00003f70
        /*04f8*/ 	.word	0x000000ff
        /*04fc*/ 	.word	0x000000e0
        /*0500*/ 	.short	0x010a
        /*0502*/ 	.byte	0x14
	.zero		1


	//   ....[65]....
        /*0504*/ 	.word	0x00004010
        /*0508*/ 	.word	0x000000ff
        /*050c*/ 	.word	0x00000000
        /*0510*/ 	.short	0x0101
        /*0512*/ 	.byte	0x22
	.zero		1


	//   ....[66]....
        /*0514*/ 	.word	0x00004050
        /*0518*/ 	.word	0x000000ff
        /*051c*/ 	.word	0x00000100
        /*0520*/ 	.short	0x010a
        /*0522*/ 	.byte	0x19
	.zero		1


	//   ....[67]....
        /*0524*/ 	.word	0x000040f0
        /*0528*/ 	.word	0x000000ff
        /*052c*/ 	.word	0x00000000
        /*0530*/ 	.short	0x010a
        /*0532*/ 	.byte	0x04
	.zero		1


	//   ....[68]....
        /*0534*/ 	.word	0x00004140
        /*0538*/ 	.word	0x000000ff
        /*053c*/ 	.word	0x00000000
        /*0540*/ 	.short	0x010a
        /*0542*/ 	.byte	0x12
	.zero		1


	//   ....[69]....
        /*0544*/ 	.word	0x00004290
        /*0548*/ 	.word	0x000000ff
        /*054c*/ 	.word	0x00000000
        /*0550*/ 	.short	0x010a
        /*0552*/ 	.byte	0x05
	.zero		1


	//   ....[70]....
        /*0554*/ 	.word	0x000045c0
        /*0558*/ 	.word	0x000000ff
        /*055c*/ 	.word	0x00000000
        /*0560*/ 	.short	0x010a
        /*0562*/ 	.byte	0x04
	.zero		1


	//   ....[71]....
        /*0564*/ 	.word	0x00004660
        /*0568*/ 	.word	0x00000000
        /*056c*/ 	.word	0x00000000
        /*0570*/ 	.short	0x010a
        /*0572*/ 	.byte	0xff
	.zero		1


	//   ....[72]....
        /*0574*/ 	.word	0x000046a0
        /*0578*/ 	.word	0x00000000
        /*057c*/ 	.word	0x00000000
        /*0580*/ 	.short	0x010a
        /*0582*/ 	.byte	0xff
	.zero		1


	//   ....[73]....
        /*0584*/ 	.word	0x00004710
        /*0588*/ 	.word	0x000000ff
        /*058c*/ 	.word	0x00000000
        /*0590*/ 	.short	0x0101
        /*0592*/ 	.byte	0x04
	.zero		1


	//   ....[74]....
        /*0594*/ 	.word	0x00004750
        /*0598*/ 	.word	0x000000ff
        /*059c*/ 	.word	0x00000110
        /*05a0*/ 	.short	0x010a
        /*05a2*/ 	.byte	0x14
	.zero		1


	//   ....[75]....
        /*05a4*/ 	.word	0x000047c0
        /*05a8*/ 	.word	0x000000ff
        /*05ac*/ 	.word	0x00000000
        /*05b0*/ 	.short	0x0101
        /*05b2*/ 	.byte	0x04
	.zero		1


	//   ....[76]....
        /*05b4*/ 	.word	0x00004cb0
        /*05b8*/ 	.word	0x000000ff
        /*05bc*/ 	.word	0x000000e0
        /*05c0*/ 	.short	0x010a
        /*05c2*/ 	.byte	0x18
	.zero		1


	//   ....[77]....
        /*05c4*/ 	.word	0x00004d50
        /*05c8*/ 	.word	0x000000ff
        /*05cc*/ 	.word	0x00000000
        /*05d0*/ 	.short	0x0101
        /*05d2*/ 	.byte	0x1f
	.zero		1


	//   ....[78]....
        /*05d4*/ 	.word	0x00005290
        /*05d8*/ 	.word	0x000000ff
        /*05dc*/ 	.word	0x000000d8
        /*05e0*/ 	.short	0x010a
        /*05e2*/ 	.byte	0x18
	.zero		1


	//   ....[79]....
        /*05e4*/ 	.word	0x00005480
        /*05e8*/ 	.word	0x000000ff
        /*05ec*/ 	.word	0x000000b8
        /*05f0*/ 	.short	0x010a
        /*05f2*/ 	.byte	0x07
	.zero		1


	//   ....[80]....
        /*05f4*/ 	.word	0x000057e0
        /*05f8*/ 	.word	0x000000ff
        /*05fc*/ 	.word	0x000000a0
        /*0600*/ 	.short	0x010b
        /*0602*/ 	.byte	0x07
	.zero		1


	//   ....[81]....
        /*0604*/ 	.word	0x000057f0
        /*0608*/ 	.word	0x000000ff
        /*060c*/ 	.word	0x00000000
        /*0610*/ 	.short	0x0101
        /*0612*/ 	.byte	0x06
	.zero		1


	//   ....[82]....
        /*0614*/ 	.word	0x00005800
        /*0618*/ 	.word	0x000000ff
        /*061c*/ 	.word	0x000000b8
        /*0620*/ 	.short	0x010a
        /*0622*/ 	.byte	0x04
	.zero		1


	//   ....[83]....
        /*0624*/ 	.word	0x00005a30
        /*0628*/ 	.word	0x000000ff
        /*062c*/ 	.word	0x000000a0
        /*0630*/ 	.short	0x010b
        /*0632*/ 	.byte	0x04
	.zero		1


	//   ....[84]....
        /*0634*/ 	.word	0x00005a40
        /*0638*/ 	.word	0x000000ff
        /*063c*/ 	.word	0x00000000
        /*0640*/ 	.short	0x0101
        /*0642*/ 	.byte	0x05
	.zero		1


	//   ....[85]....
        /*0644*/ 	.word	0x00005a90
        /*0648*/ 	.word	0x000000ff
        /*064c*/ 	.word	0x00000000
        /*0650*/ 	.short	0x010a
        /*0652*/ 	.byte	0x04
	.zero		1


	//   ....[86]....
        /*0654*/ 	.word	0x00005b20
        /*0658*/ 	.word	0x000000ff
        /*065c*/ 	.word	0x00000000
        /*0660*/ 	.short	0x010a
        /*0662*/ 	.byte	0x05
	.zero		1


	//   ....[87]....
        /*0664*/ 	.word	0x00005bc0
        /*0668*/ 	.word	0x00000000
        /*066c*/ 	.word	0x00000000
        /*0670*/ 	.short	0x010a
        /*0672*/ 	.byte	0xff
	.zero		1


	//   ....[88]....
        /*0674*/ 	.word	0x00005f20
        /*0678*/ 	.word	0x000000ff
        /*067c*/ 	.word	0x000000e0
        /*0680*/ 	.short	0x010a
        /*0682*/ 	.byte	0x32
	.zero		1


	//   ....[89]....
        /*0684*/ 	.word	0x00005ff0
        /*0688*/ 	.word	0x000000ff
        /*068c*/ 	.word	0x00000000
        /*0690*/ 	.short	0x0101
        /*0692*/ 	.byte	0x04
	.zero		1


	//   ....[90]....
        /*0694*/ 	.word	0x00006ca0
        /*0698*/ 	.word	0x00000000
        /*069c*/ 	.word	0x000000a0
        /*06a0*/ 	.short	0x010a
        /*06a2*/ 	.byte	0xff
	.zero		1


	//   ....[91]....
        /*06a4*/ 	.word	0x00006da0
        /*06a8*/ 	.word	0x0000006c
        /*06ac*/ 	.word	0x000000f0
        /*06b0*/ 	.short	0x010a
        /*06b2*/ 	.byte	0xff
	.zero		1


	//   ....[92]....
        /*06b4*/ 	.word	0x00006fc0
        /*06b8*/ 	.word	0x00000000
        /*06bc*/ 	.word	0x000000a0
        /*06c0*/ 	.short	0x010a
        /*06c2*/ 	.byte	0xff
	.zero		1


	//   ....[93]....
        /*06c4*/ 	.word	0x000070f0
        /*06c8*/ 	.word	0x0000006c
        /*06cc*/ 	.word	0x000000f0
        /*06d0*/ 	.short	0x010a
        /*06d2*/ 	.byte	0xff
	.zero		1


	//   ....[94]....
        /*06d4*/ 	.word	0x00007c40
        /*06d8*/ 	.word	0x00000000
        /*06dc*/ 	.word	0x00000000
        /*06e0*/ 	.short	0x0101
        /*06e2*/ 	.byte	0xff
	.zero		1


	//   ....[95]....
        /*06e4*/ 	.word	0x00007c50
        /*06e8*/ 	.word	0x00000003
        /*06ec*/ 	.word	0x000000a0
        /*06f0*/ 	.short	0x010a
        /*06f2*/ 	.byte	0xff
	.zero		1


	//   ....[96]....
        /*06f4*/ 	.word	0x00007d20
        /*06f8*/ 	.word	0x00000003
        /*06fc*/ 	.word	0x000000a0
        /*0700*/ 	.short	0x010a
        /*0702*/ 	.byte	0xff
	.zero		1


	//   ....[97]....
        /*0704*/ 	.word	0x000081a0
        /*0708*/ 	.word	0x0000006c
        /*070c*/ 	.word	0x00000000
        /*0710*/ 	.short	0x0101
        /*0712*/ 	.byte	0xff
	.zero		1


	//   ....[98]....
        /*0714*/ 	.word	0x000089e0
        /*0718*/ 	.word	0x00000002
        /*071c*/ 	.word	0x00000000
        /*0720*/ 	.short	0x0101
        /*0722*/ 	.byte	0xff
	.zero		1


	//   ....[99]....
        /*0724*/ 	.word	0x00008c70
        /*0728*/ 	.word	0x000000ff
        /*072c*/ 	.word	0x00000000
        /*0730*/ 	.short	0x0101
        /*0732*/ 	.byte	0x04
	.zero		1


	//   ....[100]....
        /*0734*/ 	.word	0x00008ca0
        /*0738*/ 	.word	0x00000000
        /*073c*/ 	.word	0x00000050
        /*0740*/ 	.short	0x010a
        /*0742*/ 	.byte	0xff
	.zero		1


	//   ....[101]....
        /*0744*/ 	.word	0x00008d00
        /*0748*/ 	.word	0x00000000
        /*074c*/ 	.word	0x00000050
        /*0750*/ 	.short	0x010a
        /*0752*/ 	.byte	0xff
	.zero		1


	//   ....[102]....
        /*0754*/ 	.word	0x00008d60
        /*0758*/ 	.word	0x00000000
        /*075c*/ 	.word	0x000000e0
        /*0760*/ 	.short	0x010a
        /*0762*/ 	.byte	0xff
	.zero		1


	//   ....[103]....
        /*0764*/ 	.word	0x00008dc0
        /*0768*/ 	.word	0x00000000
        /*076c*/ 	.word	0x00000000
        /*0770*/ 	.short	0x010a
        /*0772*/ 	.byte	0xff
	.zero		1


	//   ....[104]....
        /*0774*/ 	.word	0x00008e20
        /*0778*/ 	.word	0x00000000
        /*077c*/ 	.word	0x00000000
        /*0780*/ 	.short	0x010a
        /*0782*/ 	.byte	0xff
	.zero		1


	//   ....[105]....
        /*0784*/ 	.word	0x00008e80
        /*0788*/ 	.word	0x00000000
        /*078c*/ 	.word	0x00000000
        /*0790*/ 	.short	0x010a
        /*0792*/ 	.byte	0xff
	.zero		1


	//   ....[106]....
        /*0794*/ 	.word	0x00008ee0
        /*0798*/ 	.word	0x00000000
        /*079c*/ 	.word	0x00000000
        /*07a0*/ 	.short	0x010a
        /*07a2*/ 	.byte	0xff
	.zero		1


	//   ....[107]....
        /*07a4*/ 	.word	0x00008f40
        /*07a8*/ 	.word	0x00000000
        /*07ac*/ 	.word	0x00000000
        /*07b0*/ 	.short	0x010a
        /*07b2*/ 	.byte	0xff
	.zero		1


	//   ....[108]....
        /*07b4*/ 	.word	0x00008fa0
        /*07b8*/ 	.word	0x00000000
        /*07bc*/ 	.word	0x00000000
        /*07c0*/ 	.short	0x010a
        /*07c2*/ 	.byte	0xff
	.zero		1


	//   ....[109]....
        /*07c4*/ 	.word	0x00009000
        /*07c8*/ 	.word	0x00000000
        /*07cc*/ 	.word	0x00000000
        /*07d0*/ 	.short	0x010a
        /*07d2*/ 	.byte	0xff
	.zero		1


	//   ....[110]....
        /*07d4*/ 	.word	0x00009060
        /*07d8*/ 	.word	0x00000000
        /*07dc*/ 	.word	0x00000000
        /*07e0*/ 	.short	0x010a
        /*07e2*/ 	.byte	0xff
	.zero		1


	//   ....[111]....
        /*07e4*/ 	.word	0x000090c0
        /*07e8*/ 	.word	0x00000000
        /*07ec*/ 	.word	0x00000000
        /*07f0*/ 	.short	0x010a
        /*07f2*/ 	.byte	0xff
	.zero		1


	//   ....[112]....
        /*07f4*/ 	.word	0x00009120
        /*07f8*/ 	.word	0x00000004
        /*07fc*/ 	.word	0x000000e8
        /*0800*/ 	.short	0x010a
        /*0802*/ 	.byte	0xff
	.zero		1


	//   ....[113]....
        /*0804*/ 	.word	0x00009180
        /*0808*/ 	.word	0x00000004
        /*080c*/ 	.word	0x000000e0
        /*0810*/ 	.short	0x010a
        /*0812*/ 	.byte	0xff
	.zero		1


	//   ....[114]....
        /*0814*/ 	.word	0x000091e0
        /*0818*/ 	.word	0x00000005
        /*081c*/ 	.word	0x00000008
        /*0820*/ 	.short	0x010a
        /*0822*/ 	.byte	0xff
	.zero		1


	//   ....[115]....
        /*0824*/ 	.word	0x000092d0
        /*0828*/ 	.word	0x00000003
        /*082c*/ 	.word	0x00000008
        /*0830*/ 	.short	0x010a
        /*0832*/ 	.byte	0xff
	.zero		1


	//   ....[116]....
        /*0834*/ 	.word	0x00009330
        /*0838*/ 	.word	0x00000004
        /*083c*/ 	.word	0x000000e0
        /*0840*/ 	.short	0x010a
        /*0842*/ 	.byte	0xff
	.zero		1


	//   ....[117]....
        /*0844*/ 	.word	0x00009390
        /*0848*/ 	.word	0x00000004
        /*084c*/ 	.word	0x00000100
        /*0850*/ 	.short	0x010a
        /*0852*/ 	.byte	0xff
	.zero		1


	//   ....[118]....
        /*0854*/ 	.word	0x000093f0
        /*0858*/ 	.word	0x00000004
        /*085c*/ 	.word	0x00000000
        /*0860*/ 	.short	0x010a
        /*0862*/ 	.byte	0xff
	.zero		1


	//   ....[119]....
        /*0864*/ 	.word	0x00009450
        /*0868*/ 	.word	0x00000000
        /*086c*/ 	.word	0x00000000
        /*0870*/ 	.short	0x010a
        /*0872*/ 	.byte	0xff
	.zero		1


	//   ....[120]....
        /*0874*/ 	.word	0x000094b0
        /*0878*/ 	.word	0x00000000
        /*087c*/ 	.word	0x00000110
        /*0880*/ 	.short	0x010a
        /*0882*/ 	.byte	0xff
	.zero		1


	//   ....[121]....
        /*0884*/ 	.word	0x00009510
        /*0888*/ 	.word	0x00000000
        /*088c*/ 	.word	0x000000e0
        /*0890*/ 	.short	0x010a
        /*0892*/ 	.byte	0xff
	.zero		1


	//   ....[122]....
        /*0894*/ 	.word	0x00009570
        /*0898*/ 	.word	0x00000000
        /*089c*/ 	.word	0x000000d8
        /*08a0*/ 	.short	0x010a
        /*08a2*/ 	.byte	0xff
	.zero		1


	//   ....[123]....
        /*08a4*/ 	.word	0x000095d0
        /*08a8*/ 	.word	0x00000002
        /*08ac*/ 	.word	0x000000b8
        /*08b0*/ 	.short	0x010a
        /*08b2*/ 	.byte	0xff
	.zero		1


	//   ....[124]....
        /*08b4*/ 	.word	0x00009630
        /*08b8*/ 	.word	0x00000000
        /*08bc*/ 	.word	0x000000b8
        /*08c0*/ 	.short	0x010a
        /*08c2*/ 	.byte	0xff
	.zero		1


	//   ....[125]....
        /*08c4*/ 	.word	0x00009690
        /*08c8*/ 	.word	0x00000000
        /*08cc*/ 	.word	0x00000000
        /*08d0*/ 	.short	0x010a
        /*08d2*/ 	.byte	0xff
	.zero		1


	//   ....[126]....
        /*08d4*/ 	.word	0x000096f0
        /*08d8*/ 	.word	0x00000000
        /*08dc*/ 	.word	0x00000000
        /*08e0*/ 	.short	0x010a
        /*08e2*/ 	.byte	0xff
	.zero		1


	//   ....[127]....
        /*08e4*/ 	.word	0x00009750
        /*08e8*/ 	.word	0x00000000
        /*08ec*/ 	.word	0x000000e0
        /*08f0*/ 	.short	0x010a
        /*08f2*/ 	.byte	0xff
	.zero		1


	//   ....[128]....
        /*08f4*/ 	.word	0x000097a0
        /*08f8*/ 	.word	0x00000000
        /*08fc*/ 	.word	0x000000a0
        /*0900*/ 	.short	0x010a
        /*0902*/ 	.byte	0xff
	.zero		1


	//   ....[129]....
        /*0904*/ 	.word	0x000097f0
        /*0908*/ 	.word	0x0000006c
        /*090c*/ 	.word	0x000000f0
        /*0910*/ 	.short	0x010a
        /*0912*/ 	.byte	0xff
	.zero		1


	//   ....[130]....
        /*0914*/ 	.word	0x00009840
        /*0918*/ 	.word	0x00000003
        /*091c*/ 	.word	0x000000a0
        /*0920*/ 	.short	0x010a
        /*0922*/ 	.byte	0xff
	.zero		1


	//----- nvinfo : EIATTR_NUM_MBARRIERS
	.align		4
.L_47:
        /*0924*/ 	.byte	0x03, 0x38
        /*0926*/ 	.short	0x0023


	//----- nvinfo : EIATTR_EXIT_INSTR_OFFSETS
	.align		4
        /*0928*/ 	.byte	0x04, 0x1c
        /*092a*/ 	.short	(.L_49 - .L_48)


	//   ....[0]....
.L_48:
        /*092c*/ 	.word	0x00003420


	//   ....[1]....
        /*0930*/ 	.word	0x000036d0


	//   ....[2]....
        /*0934*/ 	.word	0x00003730


	//   ....[3]....
        /*0938*/ 	.word	0x000049e0


	//   ....[4]....
        /*093c*/ 	.word	0x00005bf0


	//   ....[5]....
        /*0940*/ 	.word	0x00005c30


	//   ....[6]....
        /*0944*/ 	.word	0x00008b50


	//   ....[7]....
        /*0948*/ 	.word	0x00008bd0


	//   ....[8]....
        /*094c*/ 	.word	0x00008c00


	//   ....[9]....
        /*0950*/ 	.word	0x00008c80


	//----- nvinfo : EIATTR_MAX_THREADS
	.align		4
.L_49:
        /*0954*/ 	.byte	0x04, 0x05
        /*0956*/ 	.short	(.L_51 - .L_50)
.L_50:
        /*0958*/ 	.word	0x00000100
        /*095c*/ 	.word	0x00000001
        /*0960*/ 	.word	0x00000001


	//----- nvinfo : EIATTR_CRS_STACK_SIZE
	.align		4
.L_51:
        /*0964*/ 	.byte	0x04, 0x1e
        /*0966*/ 	.short	(.L_53 - .L_52)
.L_52:
        /*0968*/ 	.word	0x00000000


	//----- nvinfo : EIATTR_CBANK_PARAM_SIZE
	.align		4
.L_53:
        /*096c*/ 	.byte	0x03, 0x19
        /*096e*/ 	.short	0x0900


	//----- nvinfo : EIATTR_PARAM_CBANK
	.align		4
        /*0970*/ 	.byte	0x04, 0x0a
        /*0972*/ 	.short	(.L_55 - .L_54)
	.align		4
.L_54:
        /*0974*/ 	.word	index@(.nv.constant0._ZN7cutlass13device_kernelINS_4conv6kernel13ConvUniversalINS1_16ConvProblemShapeILNS1_8OperatorE1ELi3EEENS1_10collective14CollectiveConvINS1_47MainloopSm100TmaUmmaWarpSpecializedImplicitGemmILS5_1ELi10ELi3ELi1ELi2EN4cute5tupleIJNSA_1CILi2EEENSC_ILi1EEESE_EEEEENSB_IJNSC_ILi256EEENSC_ILi64EEENSB_IJSI_EEEEEENS_10bfloat16_tESL_NSA_8TiledMMAINSA_8MMA_AtomIJNSA_26SM100_MMA_F16BF16_2x1SM_SSISL_SL_fLi256ELi64ELNSA_4UMMA5MajorE0ELSQ_1ELNSP_7ScaleInE0ELSR_0EEEEEENSA_6LayoutINSB_IJSE_SE_SE_EEENSB_IJNSC_ILi0EEESW_SW_EEEEENSB_IJNSA_10UnderscoreESZ_SZ_EEEEENS7_6detail27Sm100ImplicitGemmTileTraitsINSA_25SM100_TMA_2SM_LOAD_IM2COLENSA_14ComposedLayoutINSA_7SwizzleILi3ELi4ELi3EEENSA_18smem_ptr_flag_bitsILi16EEENSU_INSB_IJNSC_ILi8EEESI_EEENSB_IJSI_SE_EEEEEEEvEENS13_INSA_18SM100_TMA_2SM_LOADENS15_INS16_ILi2ELi4ELi3EEES19_NSU_INSB_IJNSC_ILi32EEES1A_EEENSB_IJSE_S1I_EEEEEEEvEEEENS_8epilogue10collective18CollectiveEpilogueINS1P_23Sm100TmaWarpSpecializedILi3ELi2ELi32ELb1ELb0EEEJNSB_IJNSC_ILi128EEESI_SJ_EEENSB_IJNSU_IS1U_SE_EENSU_IS1I_SE_EEEEESL_NSB_IJNSB_IJllllEEESE_SW_EEESL_S20_NS1P_6fusion15FusionCallbacksIS1T_NS21_17LinearCombinationISL_fSL_fLNS_15FloatRoundStyleE2EEES1V_S1Y_JEEENSA_5SM1004TMEM4LOAD26SM100_TMEM_LOAD_32dp32b32xENSA_20SM90_TMA_LOAD_IM2COLENS15_IS1H_S19_NSU_INSB_IJS1A_S1I_EEENSB_IJS1I_SE_EEEEEEENSA_39AutoVectorizingCopyWithAssumedAlignmentILi128EEENSA_21SM90_TMA_STORE_IM2COLES2F_S2H_S2H_EEEvvEEEEvNT_6ParamsE)
        /*0978*/ 	.short	0x0380
        /*097a*/ 	.short	0x0900


	//----- nvinfo : EIATTR_SW_WAR
	.align		4
.L_55:
        /*097c*/ 	.byte	0x04, 0x36
        /*097e*/ 	.short	(.L_57 - .L_56)
.L_56:
        /*0980*/ 	.word	0x00000008
.L_57:


//--------------------- .nv.callgraph             --------------------------
	.section	.nv.callgraph,"",@"SHT_CUDA_CALLGRAPH"
	.align	4
	.sectionentsize	8
	.align		4
        /*0000*/ 	.word	0x00000000
	.align		4
        /*0004*/ 	.word	0xffffffff
	.align		4
        /*0008*/ 	.word	index@(_ZN7cutlass13device_kernelINS_4conv6kernel13ConvUniversalINS1_16ConvProblemShapeILNS1_8OperatorE1ELi3EEENS1_10collective14CollectiveConvINS1_47MainloopSm100TmaUmmaWarpSpecializedImplicitGemmILS5_1ELi10ELi3ELi1ELi2EN4cute5tupleIJNSA_1CILi2EEENSC_ILi1EEESE_EEEEENSB_IJNSC_ILi256EEENSC_ILi64EEENSB_IJSI_EEEEEENS_10bfloat16_tESL_NSA_8TiledMMAINSA_8MMA_AtomIJNSA_26SM100_MMA_F16BF16_2x1SM_SSISL_SL_fLi256ELi64ELNSA_4UMMA5MajorE0ELSQ_1ELNSP_7ScaleInE0ELSR_0EEEEEENSA_6LayoutINSB_IJSE_SE_SE_EEENSB_IJNSC_ILi0EEESW_SW_EEEEENSB_IJNSA_10UnderscoreESZ_SZ_EEEEENS7_6detail27Sm100ImplicitGemmTileTraitsINSA_25SM100_TMA_2SM_LOAD_IM2COLENSA_14ComposedLayoutINSA_7SwizzleILi3ELi4ELi3EEENSA_18smem_ptr_flag_bitsILi16EEENSU_INSB_IJNSC_ILi8EEESI_EEENSB_IJSI_SE_EEEEEEEvEENS13_INSA_18SM100_TMA_2SM_LOADENS15_INS16_ILi2ELi4ELi3EEES19_NSU_INSB_IJNSC_ILi32EEES1A_EEENSB_IJSE_S1I_EEEEEEEvEEEENS_8epilogue10collective18CollectiveEpilogueINS1P_23Sm100TmaWarpSpecializedILi3ELi2ELi32ELb1ELb0EEEJNSB_IJNSC_ILi128EEESI_SJ_EEENSB_IJNSU_IS1U_SE_EENSU_IS1I_SE_EEEEESL_NSB_IJNSB_IJllllEEESE_SW_EEESL_S20_NS1P_6fusion15FusionCallbacksIS1T_NS21_17LinearCombinationISL_fSL_fLNS_15FloatRoundStyleE2EEES1V_S1Y_JEEENSA_5SM1004TMEM4LOAD26SM100_TMEM_LOAD_32dp32b32xENSA_20SM90_TMA_LOAD_IM2COLENS15_IS1H_S19_NSU_INSB_IJS1A_S1I_EEENSB_IJS1I_SE_EEEEEEENSA_39AutoVectorizingCopyWithAssumedAlignmentILi128EEENSA_21SM90_TMA_STORE_IM2COLES2F_S2H_S2H_EEEvvEEEEvNT_6ParamsE)
	.align		4
        /*000c*/ 	.word	index@(__assertfail)
	.align		4
        /*0010*/ 	.word	0x00000000
	.align		4
        /*0014*/ 	.word	0xfffffffe
	.align		4
        /*0018*/ 	.word	0x00000000
	.align		4
        /*001c*/ 	.word	0xfffffffd
	.align		4
        /*0020*/ 	.word	0x00000000
	.align		4
        /*0024*/ 	.word	0xfffffffc


//--------------------- .nv.constant4             --------------------------
	.section	.nv.constant4,"a",@progbits
	.align	8
	.align		8
.nv.constant4:
        /*0000*/ 	.dword	__assertfail
	.align		8
        /*0008*/ 	.dword	__unnamed_1
	.align		8
        /*0010*/ 	.dword	__unnamed_2
	.align		8
        /*0018*/ 	.dword	_ZN39_INTERNAL_0dcb5800_4_k_cu_50e3ebce_30154cuda3std3__45__cpo5beginE
	.align		8
        /*0020*/ 	.dword	_ZN39_INTERNAL_0dcb5800_4_k_cu_50e3ebce_30154cuda3std3__45__cpo3endE
	.align		8
        /*0028*/ 	.dword	_ZN39_INTERNAL_0dcb5800_4_k_cu_50e3ebce_30154cuda3std3__45__cpo6cbeginE
	.align		8
        /*0030*/ 	.dword	_ZN39_INTERNAL_0dcb5800_4_k_cu_50e3ebce_30154cuda3std3__45__cpo4cendE
	.align		8
        /*0038*/ 	.dword	_ZN39_INTERNAL_0dcb5800_4_k_cu_50e3ebce_30154cuda3std3__441_GLOBAL__N__0dcb5800_4_k_cu_50e3ebce_30156ignoreE
	.align		8
        /*0040*/ 	.dword	_ZN39_INTERNAL_0dcb5800_4_k_cu_50e3ebce_30154cuda3std3__419piecewise_constructE
	.align		8
        /*0048*/ 	.dword	_ZN39_INTERNAL_0dcb5800_4_k_cu_50e3ebce_30154cuda3std3__48in_placeE
	.align		8
        /*0050*/ 	.dword	_ZN39_INTERNAL_0dcb5800_4_k_cu_50e3ebce_30154cuda3std6ranges3__45__cpo4swapE
	.align		8
        /*0058*/ 	.dword	_ZN39_INTERNAL_0dcb5800_4_k_cu_50e3ebce_30154cuda3std6ranges3__45__cpo9iter_moveE
	.align		8
        /*0060*/ 	.dword	_ZN39_INTERNAL_0dcb5800_4_k_cu_50e3ebce_30154cute7productE
	.align		8
        /*0068*/ 	.dword	_ZN39_INTERNAL_0dcb5800_4_k_cu_50e3ebce_30154cute1_E
	.align		8
        /*0070*/ 	.dword	$str$27
	.align		8
        /*0078*/ 	.dword	$str$28
	.align		8
        /*0080*/ 	.dword	$str$29
	.align		8
        /*0088*/ 	.dword	$str$30


//--------------------- .text._ZN7cutlass13device_kernelINS_4conv6kernel13ConvUniversalINS1_16ConvProblemShapeILNS1_8OperatorE1ELi3EEENS1_10collective14CollectiveConvINS1_47MainloopSm100TmaUmmaWarpSpecializedImplicitGemmILS5_1ELi10ELi3ELi1ELi2EN4cute5tupleIJNSA_1CILi2EEENSC_ILi1EEESE_EEEEENSB_IJNSC_ILi256EEENSC_ILi64EEENSB_IJSI_EEEEEENS_10bfloat16_tESL_NSA_8TiledMMAINSA_8MMA_AtomIJNSA_26SM100_MMA_F16BF16_2x1SM_SSISL_SL_fLi256ELi64ELNSA_4UMMA5MajorE0ELSQ_1ELNSP_7ScaleInE0ELSR_0EEEEEENSA_6LayoutINSB_IJSE_SE_SE_EEENSB_IJNSC_ILi0EEESW_SW_EEEEENSB_IJNSA_10UnderscoreESZ_SZ_EEEEENS7_6detail27Sm100ImplicitGemmTileTraitsINSA_25SM100_TMA_2SM_LOAD_IM2COLENSA_14ComposedLayoutINSA_7SwizzleILi3ELi4ELi3EEENSA_18smem_ptr_flag_bitsILi16EEENSU_INSB_IJNSC_ILi8EEESI_EEENSB_IJSI_SE_EEEEEEEvEENS13_INSA_18SM100_TMA_2SM_LOADENS15_INS16_ILi2ELi4ELi3EEES19_NSU_INSB_IJNSC_ILi32EEES1A_EEENSB_IJSE_S1I_EEEEEEEvEEEENS_8epilogue10collective18CollectiveEpilogueINS1P_23Sm100TmaWarpSpecializedILi3ELi2ELi32ELb1ELb0EEEJNSB_IJNSC_ILi128EEESI_SJ_EEENSB_IJNSU_IS1U_SE_EENSU_IS1I_SE_EEEEESL_NSB_IJNSB_IJllllEEESE_SW_EEESL_S20_NS1P_6fusion15FusionCallbacksIS1T_NS21_17LinearCombinationISL_fSL_fLNS_15FloatRoundStyleE2EEES1V_S1Y_JEEENSA_5SM1004TMEM4LOAD26SM100_TMEM_LOAD_32dp32b32xENSA_20SM90_TMA_LOAD_IM2COLENS15_IS1H_S19_NSU_INSB_IJS1A_S1I_EEENSB_IJS1I_SE_EEEEEEENSA_39AutoVectorizingCopyWithAssumedAlignmentILi128EEENSA_21SM90_TMA_STORE_IM2COLES2F_S2H_S2H_EEEvvEEEEvNT_6ParamsE --------------------------
	.section	.text._ZN7cutlass13device_kernelINS_4conv6kernel13ConvUniversalINS1_16ConvProblemShapeILNS1_8OperatorE1ELi3EEENS1_10collective14CollectiveConvINS1_47MainloopSm100TmaUmmaWarpSpecializedImplicitGemmILS5_1ELi10ELi3ELi1ELi2EN4cute5tupleIJNSA_1CILi2EEENSC_ILi1EEESE_EEEEENSB_IJNSC_ILi256EEENSC_ILi64EEENSB_IJSI_EEEEEENS_10bfloat16_tESL_NSA_8TiledMMAINSA_8MMA_AtomIJNSA_26SM100_MMA_F16BF16_2x1SM_SSISL_SL_fLi256ELi64ELNSA_4UMMA5MajorE0ELSQ_1ELNSP_7ScaleInE0ELSR_0EEEEEENSA_6LayoutINSB_IJSE_SE_SE_EEENSB_IJNSC_ILi0EEESW_SW_EEEEENSB_IJNSA_10UnderscoreESZ_SZ_EEEEENS7_6detail27Sm100ImplicitGemmTileTraitsINSA_25SM100_TMA_2SM_LOAD_IM2COLENSA_14ComposedLayoutINSA_7SwizzleILi3ELi4ELi3EEENSA_18smem_ptr_flag_bitsILi16EEENSU_INSB_IJNSC_ILi8EEESI_EEENSB_IJSI_SE_EEEEEEEvEENS13_INSA_18SM100_TMA_2SM_LOADENS15_INS16_ILi2ELi4ELi3EEES19_NSU_INSB_IJNSC_ILi32EEES1A_EEENSB_IJSE_S1I_EEEEEEEvEEEENS_8epilogue10collective18CollectiveEpilogueINS1P_23Sm100TmaWarpSpecializedILi3ELi2ELi32ELb1ELb0EEEJNSB_IJNSC_ILi128EEESI_SJ_EEENSB_IJNSU_IS1U_SE_EENSU_IS1I_SE_EEEEESL_NSB_IJNSB_IJllllEEESE_SW_EEESL_S20_NS1P_6fusion15FusionCallbacksIS1T_NS21_17LinearCombinationISL_fSL_fLNS_15FloatRoundStyleE2EEES1V_S1Y_JEEENSA_5SM1004TMEM4LOAD26SM100_TMEM_LOAD_32dp32b32xENSA_20SM90_TMA_LOAD_IM2COLENS15_IS1H_S19_NSU_INSB_IJS1A_S1I_EEENSB_IJS1I_SE_EEEEEEENSA_39AutoVectorizingCopyWithAssumedAlignmentILi128EEENSA_21SM90_TMA_STORE_IM2COLES2F_S2H_S2H_EEEvvEEEEvNT_6ParamsE,"ax",@progbits
	.align	128
.text._ZN7cutlass13device_kernelINS_4conv6kernel13ConvUniversalINS1_16ConvProblemShapeILNS1_8OperatorE1ELi3EEENS1_10collective14CollectiveConvINS1_47MainloopSm100TmaUmmaWarpSpecializedImplicitGemmILS5_1ELi10ELi3ELi1ELi2EN4cute5tupleIJNSA_1CILi2EEENSC_ILi1EEESE_EEEEENSB_IJNSC_ILi256EEENSC_ILi64EEENSB_IJSI_EEEEEENS_10bfloat16_tESL_NSA_8TiledMMAINSA_8MMA_AtomIJNSA_26SM100_MMA_F16BF16_2x1SM_SSISL_SL_fLi256ELi64ELNSA_4UMMA5MajorE0ELSQ_1ELNSP_7ScaleInE0ELSR_0EEEEEENSA_6LayoutINSB_IJSE_SE_SE_EEENSB_IJNSC_ILi0EEESW_SW_EEEEENSB_IJNSA_10UnderscoreESZ_SZ_EEEEENS7_6detail27Sm100ImplicitGemmTileTraitsINSA_25SM100_TMA_2SM_LOAD_IM2COLENSA_14ComposedLayoutINSA_7SwizzleILi3ELi4ELi3EEENSA_18smem_ptr_flag_bitsILi16EEENSU_INSB_IJNSC_ILi8EEESI_EEENSB_IJSI_SE_EEEEEEEvEENS13_INSA_18SM100_TMA_2SM_LOADENS15_INS16_ILi2ELi4ELi3EEES19_NSU_INSB_IJNSC_ILi32EEES1A_EEENSB_IJSE_S1I_EEEEEEEvEEEENS_8epilogue10collective18CollectiveEpilogueINS1P_23Sm100TmaWarpSpecializedILi3ELi2ELi32ELb1ELb0EEEJNSB_IJNSC_ILi128EEESI_SJ_EEENSB_IJNSU_IS1U_SE_EENSU_IS1I_SE_EEEEESL_NSB_IJNSB_IJllllEEESE_SW_EEESL_S20_NS1P_6fusion15FusionCallbacksIS1T_NS21_17LinearCombinationISL_fSL_fLNS_15FloatRoundStyleE2EEES1V_S1Y_JEEENSA_5SM1004TMEM4LOAD26SM100_TMEM_LOAD_32dp32b32xENSA_20SM90_TMA_LOAD_IM2COLENS15_IS1H_S19_NSU_INSB_IJS1A_S1I_EEENSB_IJS1I_SE_EEEEEEENSA_39AutoVectorizingCopyWithAssumedAlignmentILi128EEENSA_21SM90_TMA_STORE_IM2COLES2F_S2H_S2H_EEEvvEEEEvNT_6ParamsE:
        .type           _ZN7cutlass13device_kernelINS_4conv6kernel13ConvUniversalINS1_16ConvProblemShapeILNS1_8OperatorE1ELi3EEENS1_10collective14CollectiveConvINS1_47MainloopSm100TmaUmmaWarpSpecializedImplicitGemmILS5_1ELi10ELi3ELi1ELi2EN4cute5tupleIJNSA_1CILi2EEENSC_ILi1EEESE_EEEEENSB_IJNSC_ILi256EEENSC_ILi64EEENSB_IJSI_EEEEEENS_10bfloat16_tESL_NSA_8TiledMMAINSA_8MMA_AtomIJNSA_26SM100_MMA_F16BF16_2x1SM_SSISL_SL_fLi256ELi64ELNSA_4UMMA5MajorE0ELSQ_1ELNSP_7ScaleInE0ELSR_0EEEEEENSA_6LayoutINSB_IJSE_SE_SE_EEENSB_IJNSC_ILi0EEESW_SW_EEEEENSB_IJNSA_10UnderscoreESZ_SZ_EEEEENS7_6detail27Sm100ImplicitGemmTileTraitsINSA_25SM100_TMA_2SM_LOAD_IM2COLENSA_14ComposedLayoutINSA_7SwizzleILi3ELi4ELi3EEENSA_18smem_ptr_flag_bitsILi16EEENSU_INSB_IJNSC_ILi8EEESI_EEENSB_IJSI_SE_EEEEEEEvEENS13_INSA_18SM100_TMA_2SM_LOADENS15_INS16_ILi2ELi4ELi3EEES19_NSU_INSB_IJNSC_ILi32EEES1A_EEENSB_IJSE_S1I_EEEEEEEvEEEENS_8epilogue10collective18CollectiveEpilogueINS1P_23Sm100TmaWarpSpecializedILi3ELi2ELi32ELb1ELb0EEEJNSB_IJNSC_ILi128EEESI_SJ_EEENSB_IJNSU_IS1U_SE_EENSU_IS1I_SE_EEEEESL_NSB_IJNSB_IJllllEEESE_SW_EEESL_S20_NS1P_6fusion15FusionCallbacksIS1T_NS21_17LinearCombinationISL_fSL_fLNS_15FloatRoundStyleE2EEES1V_S1Y_JEEENSA_5SM1004TMEM4LOAD26SM100_TMEM_LOAD_32dp32b32xENSA_20SM90_TMA_LOAD_IM2COLENS15_IS1H_S19_NSU_INSB_IJS1A_S1I_EEENSB_IJS1I_SE_EEEEEEENSA_39AutoVectorizingCopyWithAssumedAlignmentILi128EEENSA_21SM90_TMA_STORE_IM2COLES2F_S2H_S2H_EEEvvEEEEvNT_6ParamsE,@function
        .size           _ZN7cutlass13device_kernelINS_4conv6kernel13ConvUniversalINS1_16ConvProblemShapeILNS1_8OperatorE1ELi3EEENS1_10collective14CollectiveConvINS1_47MainloopSm100TmaUmmaWarpSpecializedImplicitGemmILS5_1ELi10ELi3ELi1ELi2EN4cute5tupleIJNSA_1CILi2EEENSC_ILi1EEESE_EEEEENSB_IJNSC_ILi256EEENSC_ILi64EEENSB_IJSI_EEEEEENS_10bfloat16_tESL_NSA_8TiledMMAINSA_8MMA_AtomIJNSA_26SM100_MMA_F16BF16_2x1SM_SSISL_SL_fLi256ELi64ELNSA_4UMMA5MajorE0ELSQ_1ELNSP_7ScaleInE0ELSR_0EEEEEENSA_6LayoutINSB_IJSE_SE_SE_EEENSB_IJNSC_ILi0EEESW_SW_EEEEENSB_IJNSA_10UnderscoreESZ_SZ_EEEEENS7_6detail27Sm100ImplicitGemmTileTraitsINSA_25SM100_TMA_2SM_LOAD_IM2COLENSA_14ComposedLayoutINSA_7SwizzleILi3ELi4ELi3EEENSA_18smem_ptr_flag_bitsILi16EEENSU_INSB_IJNSC_ILi8EEESI_EEENSB_IJSI_SE_EEEEEEEvEENS13_INSA_18SM100_TMA_2SM_LOADENS15_INS16_ILi2ELi4ELi3EEES19_NSU_INSB_IJNSC_ILi32EEES1A_EEENSB_IJSE_S1I_EEEEEEEvEEEENS_8epilogue10collective18CollectiveEpilogueINS1P_23Sm100TmaWarpSpecializedILi3ELi2ELi32ELb1ELb0EEEJNSB_IJNSC_ILi128EEESI_SJ_EEENSB_IJNSU_IS1U_SE_EENSU_IS1I_SE_EEEEESL_NSB_IJNSB_IJllllEEESE_SW_EEESL_S20_NS1P_6fusion15FusionCallbacksIS1T_NS21_17LinearCombinationISL_fSL_fLNS_15FloatRoundStyleE2EEES1V_S1Y_JEEENSA_5SM1004TMEM4LOAD26SM100_TMEM_LOAD_32dp32b32xENSA_20SM90_TMA_LOAD_IM2COLENS15_IS1H_S19_NSU_INSB_IJS1A_S1I_EEENSB_IJS1I_SE_EEEEEEENSA_39AutoVectorizingCopyWithAssumedAlignmentILi128EEENSA_21SM90_TMA_STORE_IM2COLES2F_S2H_S2H_EEEvvEEEEvNT_6ParamsE,(.L_x_184 - _ZN7cutlass13device_kernelINS_4conv6kernel13ConvUniversalINS1_16ConvProblemShapeILNS1_8OperatorE1ELi3EEENS1_10collective14CollectiveConvINS1_47MainloopSm100TmaUmmaWarpSpecializedImplicitGemmILS5_1ELi10ELi3ELi1ELi2EN4cute5tupleIJNSA_1CILi2EEENSC_ILi1EEESE_EEEEENSB_IJNSC_ILi256EEENSC_ILi64EEENSB_IJSI_EEEEEENS_10bfloat16_tESL_NSA_8TiledMMAINSA_8MMA_AtomIJNSA_26SM100_MMA_F16BF16_2x1SM_SSISL_SL_fLi256ELi64ELNSA_4UMMA5MajorE0ELSQ_1ELNSP_7ScaleInE0ELSR_0EEEEEENSA_6LayoutINSB_IJSE_SE_SE_EEENSB_IJNSC_ILi0EEESW_SW_EEEEENSB_IJNSA_10UnderscoreESZ_SZ_EEEEENS7_6detail27Sm100ImplicitGemmTileTraitsINSA_25SM100_TMA_2SM_LOAD_IM2COLENSA_14ComposedLayoutINSA_7SwizzleILi3ELi4ELi3EEENSA_18smem_ptr_flag_bitsILi16EEENSU_INSB_IJNSC_ILi8EEESI_EEENSB_IJSI_SE_EEEEEEEvEENS13_INSA_18SM100_TMA_2SM_LOADENS15_INS16_ILi2ELi4ELi3EEES19_NSU_INSB_IJNSC_ILi32EEES1A_EEENSB_IJSE_S1I_EEEEEEEvEEEENS_8epilogue10collective18CollectiveEpilogueINS1P_23Sm100TmaWarpSpecializedILi3ELi2ELi32ELb1ELb0EEEJNSB_IJNSC_ILi128EEESI_SJ_EEENSB_IJNSU_IS1U_SE_EENSU_IS1I_SE_EEEEESL_NSB_IJNSB_IJllllEEESE_SW_EEESL_S20_NS1P_6fusion15FusionCallbacksIS1T_NS21_17LinearCombinationISL_fSL_fLNS_15FloatRoundStyleE2EEES1V_S1Y_JEEENSA_5SM1004TMEM4LOAD26SM100_TMEM_LOAD_32dp32b32xENSA_20SM90_TMA_LOAD_IM2COLENS15_IS1H_S19_NSU_INSB_IJS1A_S1I_EEENSB_IJS1I_SE_EEEEEEENSA_39AutoVectorizingCopyWithAssumedAlignmentILi128EEENSA_21SM90_TMA_STORE_IM2COLES2F_S2H_S2H_EEEvvEEEEvNT_6ParamsE)
        .other          _ZN7cutlass13device_kernelINS_4conv6kernel13ConvUniversalINS1_16ConvProblemShapeILNS1_8OperatorE1ELi3EEENS1_10collective14CollectiveConvINS1_47MainloopSm100TmaUmmaWarpSpecializedImplicitGemmILS5_1ELi10ELi3ELi1ELi2EN4cute5tupleIJNSA_1CILi2EEENSC_ILi1EEESE_EEEEENSB_IJNSC_ILi256EEENSC_ILi64EEENSB_IJSI_EEEEEENS_10bfloat16_tESL_NSA_8TiledMMAINSA_8MMA_AtomIJNSA_26SM100_MMA_F16BF16_2x1SM_SSISL_SL_fLi256ELi64ELNSA_4UMMA5MajorE0ELSQ_1ELNSP_7ScaleInE0ELSR_0EEEEEENSA_6LayoutINSB_IJSE_SE_SE_EEENSB_IJNSC_ILi0EEESW_SW_EEEEENSB_IJNSA_10UnderscoreESZ_SZ_EEEEENS7_6detail27Sm100ImplicitGemmTileTraitsINSA_25SM100_TMA_2SM_LOAD_IM2COLENSA_14ComposedLayoutINSA_7SwizzleILi3ELi4ELi3EEENSA_18smem_ptr_flag_bitsILi16EEENSU_INSB_IJNSC_ILi8EEESI_EEENSB_IJSI_SE_EEEEEEEvEENS13_INSA_18SM100_TMA_2SM_LOADENS15_INS16_ILi2ELi4ELi3EEES19_NSU_INSB_IJNSC_ILi32EEES1A_EEENSB_IJSE_S1I_EEEEEEEvEEEENS_8epilogue10collective18CollectiveEpilogueINS1P_23Sm100TmaWarpSpecializedILi3ELi2ELi32ELb1ELb0EEEJNSB_IJNSC_ILi128EEESI_SJ_EEENSB_IJNSU_IS1U_SE_EENSU_IS1I_SE_EEEEESL_NSB_IJNSB_IJllllEEESE_SW_EEESL_S20_NS1P_6fusion15FusionCallbacksIS1T_NS21_17LinearCombinationISL_fSL_fLNS_15FloatRoundStyleE2EEES1V_S1Y_JEEENSA_5SM1004TMEM4LOAD26SM100_TMEM_LOAD_32dp32b32xENSA_20SM90_TMA_LOAD_IM2COLENS15_IS1H_S19_NSU_INSB_IJS1A_S1I_EEENSB_IJS1I_SE_EEEEEEENSA_39AutoVectorizingCopyWithAssumedAlignmentILi128EEENSA_21SM90_TMA_STORE_IM2COLES2F_S2H_S2H_EEEvvEEEEvNT_6ParamsE,@"STO_CUDA_ENTRY STV_DEFAULT"
_ZN7cutlass13device_kernelINS_4conv6kernel13ConvUniversalINS1_16ConvProblemShapeILNS1_8OperatorE1ELi3EEENS1_10collective14CollectiveConvINS1_47MainloopSm100TmaUmmaWarpSpecializedImplicitGemmILS5_1ELi10ELi3ELi1ELi2EN4cute5tupleIJNSA_1CILi2EEENSC_ILi1EEESE_EEEEENSB_IJNSC_ILi256EEENSC_ILi64EEENSB_IJSI_EEEEEENS_10bfloat16_tESL_NSA_8TiledMMAINSA_8MMA_AtomIJNSA_26SM100_MMA_F16BF16_2x1SM_SSISL_SL_fLi256ELi64ELNSA_4UMMA5MajorE0ELSQ_1ELNSP_7ScaleInE0ELSR_0EEEEEENSA_6LayoutINSB_IJSE_SE_SE_EEENSB_IJNSC_ILi0EEESW_SW_EEEEENSB_IJNSA_10UnderscoreESZ_SZ_EEEEENS7_6detail27Sm100ImplicitGemmTileTraitsINSA_25SM100_TMA_2SM_LOAD_IM2COLENSA_14ComposedLayoutINSA_7SwizzleILi3ELi4ELi3EEENSA_18smem_ptr_flag_bitsILi16EEENSU_INSB_IJNSC_ILi8EEESI_EEENSB_IJSI_SE_EEEEEEEvEENS13_INSA_18SM100_TMA_2SM_LOADENS15_INS16_ILi2ELi4ELi3EEES19_NSU_INSB_IJNSC_ILi32EEES1A_EEENSB_IJSE_S1I_EEEEEEEvEEEENS_8epilogue10collective18CollectiveEpilogueINS1P_23Sm100TmaWarpSpecializedILi3ELi2ELi32ELb1ELb0EEEJNSB_IJNSC_ILi128EEESI_SJ_EEENSB_IJNSU_IS1U_SE_EENSU_IS1I_SE_EEEEESL_NSB_IJNSB_IJllllEEESE_SW_EEESL_S20_NS1P_6fusion15FusionCallbacksIS1T_NS21_17LinearCombinationISL_fSL_fLNS_15FloatRoundStyleE2EEES1V_S1Y_JEEENSA_5SM1004TMEM4LOAD26SM100_TMEM_LOAD_32dp32b32xENSA_20SM90_TMA_LOAD_IM2COLENS15_IS1H_S19_NSU_INSB_IJS1A_S1I_EEENSB_IJS1I_SE_EEEEEEENSA_39AutoVectorizingCopyWithAssumedAlignmentILi128EEENSA_21SM90_TMA_STORE_IM2COLES2F_S2H_S2H_EEEvvEEEEvNT_6ParamsE:
[----:B------:R-:W1:Y:S01]  /*0000*/  LDC R1, c[0x0][0x37c] ;  /* 0x0000df00ff017b82 */ /* 0x000e620000000800 */
[----:B------:R-:W2:Y:S01]  /*0010*/  S2R R95, SR_TID.X ;  /* 0x00000000005f7919 */ /* 0x000ea20000002100 */
[----:B------:R-:W3:Y:S06]  /*0020*/  LDCU.64 UR8, c[0x0][0x990] ;  /* 0x00013200ff0877ac */ /* 0x000eec0008000a00 */
[----:B------:R-:W4:Y:S01]  /*0030*/  S2UR UR4, SR_CgaCtaId ;  /* 0x00000000000479c3 */ /* 0x000f220000008800 */
[----:B-1----:R-:W-:Y:S01]  /*0040*/  VIADD R1, R1, 0xfffffff8 ;  /* 0xfffffff801017836 */ /* 0x002fe20000000000 */
[----:B------:R-:W-:-:S02]  /*0050*/  PRMT R87, RZ, 0x7610, R87 ;  /* 0x00007610ff577816 */ /* 0x000fc40000000057 */
[----:B------:R-:W-:Y:S02]  /*0060*/  ELECT P1, URZ, PT ;  /* 0x0000000000ff782f */ /* 0x000fe40003820000 */
[----:B------:R-:W-:Y:S01]  /*0070*/  R2UR UR49, R1 ;  /* 0x00000000013172ca */ /* 0x000fe200000e0000 */
[----:B---3--:R-:W-:-:S04]  /*0080*/  UISETP.NE.U32.AND UP0, UPT, UR8, URZ, UPT ;  /* 0x000000ff0800728c */ /* 0x008fc8000bf05070 */
[----:B------:R-:W-:Y:S02]  /*0090*/  UISETP.NE.AND.EX UP0, UPT, UR9, URZ, UPT, UP0 ;  /* 0x000000ff0900728c */ /* 0x000fe4000bf05300 */
[----:B----4-:R-:W-:Y:S02]  /*00a0*/  ULOP3.LUT UR40, UR4, 0x1, URZ, 0xc0, !UPT ;  /* 0x0000000104287892 */ /* 0x010fe4000f8ec0ff */
[----:B------:R-:W-:Y:S01]  /*00b0*/  ULOP3.LUT UR37, UR4, 0x1, URZ, 0x3c, !UPT ;  /* 0x0000000104257892 */ /* 0x000fe2000f8e3cff */
[----:B--2---:R-:W-:-:S05]  /*00c0*/  SHF.R.U32.HI R88, RZ, 0x5, R95 ;  /* 0x00000005ff587819 */ /* 0x004fca000001165f */
[----:B------:R-:W1:Y:S02]  /*00d0*/  SHFL.IDX PT, R0, R88, RZ, 0x1f ;  /* 0x00001fff58007589 */ /* 0x000e6400000e0000 */
[----:B-1----:R-:W-:Y:S01]  /*00e0*/  R2UR UR18, R0 ;  /* 0x00000000001272ca */ /* 0x002fe200000e0000 */
[----:B------:R-:W-:-:S14]  /*00f0*/  BRA.U UP0, `(.L_x_0) ;  /* 0x0000000100307547 */ /* 0x000fdc000b800000 */
[----:B------:R-:W1:Y:S02]  /*0100*/  LDCU.64 UR4, c[0x0][0x988] ;  /* 0x00013100ff0477ac */ /* 0x000e640008000a00 */
[----:B-1----:R-:W-:-:S04]  /*0110*/  UISETP.NE.U32.AND UP0, UPT, UR4, URZ, UPT ;  /* 0x000000ff0400728c */ /* 0x002fc8000bf05070 */
[----:B------:R-:W-:-:S09]  /*0120*/  UISETP.NE.AND.EX UP0, UPT, UR5, URZ, UPT, UP0 ;  /* 0x000000ff0500728c */ /* 0x000fd2000bf05300 */
[----:B------:R-:W-:Y:S05]  /*0130*/  BRA.U !UP0, `(.L_x_1) ;  /* 0x0000000108147547 */ /* 0x000fea000b800000 */
[----:B------:R-:W1:Y:S01]  /*0140*/  LDC.64 R2, c[0x0][0x988] ;  /* 0x00026200ff027b82 */ /* 0x000e620000000a00 */
[----:B------:R-:W1:Y:S02]  /*0150*/  LDCU.64 UR4, c[0x0][0x358] ;  /* 0x00006b00ff0477ac */ /* 0x000e640008000a00 */
[----:B-1----:R1:W5:Y:S01]  /*0160*/  LDG.E R41, desc[UR4][R2.64] ;  /* 0x0000000402297981 */ /* 0x002362000c1e1900 */
[----:B------:R-:W-:Y:S01]  /*0170*/  HFMA2 R87, -RZ, RZ, 0, 5.9604644775390625e-08 ;  /* 0x00000001ff577431 */ /* 0x000fe200000001ff */
[----:B------:R-:W-:Y:S05]  /*0180*/  BRA `(.L_x_0) ;  /* 0x00000000000c7947 */ /* 0x000fea0003800000 */
.L_x_1:
[----:B------:R-:W1:Y:S01]  /*0190*/  LDCU UR4, c[0x0][0x980] ;  /* 0x00013000ff0477ac */ /* 0x000e620008000800 */
[----:B------:R-:W-:Y:S01]  /*01a0*/  HFMA2 R87, -RZ, RZ, 0, 5.9604644775390625e-08 ;  /* 0x00000001ff577431 */ /* 0x000fe200000001ff */
[----:B-1----:R-:W-:-:S07]  /*01b0*/  MOV R41, UR4 ;  /* 0x0000000400297c02 */ /* 0x002fce0008000f00 */
.L_x_0:
[----:B------:R-:W2:Y:S02]  /*01c0*/  LDCU.64 UR4, c[0x0][0x9b0] ;  /* 0x00013600ff0477ac */ /* 0x000ea40008000a00 */
[----:B--2---:R-:W-:-:S04]  /*01d0*/  UISETP.NE.U32.AND UP0, UPT, UR4, URZ, UPT ;  /* 0x000000ff0400728c */ /* 0x004fc8000bf05070 */
[----:B------:R-:W-:-:S09]  /*01e0*/  UISETP.NE.AND.EX UP0, UPT, UR5, URZ, UPT, UP0 ;  /* 0x000000ff0500728c */ /* 0x000fd2000bf05300 */
[----:B------:R-:W-:Y:S05]  /*01f0*/  BRA.U UP0, `(.L_x_2) ;  /* 0x0000000100287547 */ /* 0x000fea000b800000 */
[----:B------:R-:W2:Y:S02]  /*0200*/  LDCU.64 UR4, c[0x0][0x9a8] ;  /* 0x00013500ff0477ac */ /* 0x000ea40008000a00 */
[----:B--2---:R-:W-:-:S04]  /*0210*/  UISETP.NE.U32.AND UP0, UPT, UR4, URZ, UPT ;  /* 0x000000ff0400728c */ /* 0x004fc8000bf05070 */
[----:B------:R-:W-:-:S09]  /*0220*/  UISETP.NE.AND.EX UP0, UPT, UR5, URZ, UPT, UP0 ;  /* 0x000000ff0500728c */ /* 0x000fd2000bf05300 */
[----:B------:R-:W-:Y:S05]  /*0230*/  BRA.U !UP0, `(.L_x_3) ;  /* 0x0000000108107547 */ /* 0x000fea000b800000 */
[----:B------:R-:W2:Y:S01]  /*0240*/  LDC.64 R38, c[0x0][0x9a8] ;  /* 0x00026a00ff267b82 */ /* 0x000ea20000000a00 */
[----:B------:R-:W2:Y:S02]  /*0250*/  LDCU.64 UR4, c[0x0][0x358] ;  /* 0x00006b00ff0477ac */ /* 0x000ea40008000a00 */
[----:B--2---:R2:W5:Y:S01]  /*0260*/  LDG.E R38, desc[UR4][R38.64] ;  /* 0x0000000426267981 */ /* 0x004562000c1e1900 */
[----:B------:R-:W-:Y:S05]  /*0270*/  BRA `(.L_x_2) ;  /* 0x0000000000087947 */ /* 0x000fea0003800000 */
.L_x_3:
[----:B------:R-:W2:Y:S02]  /*0280*/  LDCU UR4, c[0x0][0x9a0] ;  /* 0x00013400ff0477ac */ /* 0x000ea40008000800 */
[----:B--2---:R-:W-:Y:S02]  /*0290*/  MOV R38, UR4 ;  /* 0x0000000400267c02 */ /* 0x004fe40008000f00 */
.L_x_2:
[----:B------:R-:W-:Y:S01]  /*02a0*/  IMAD.U32 R0, RZ, RZ, UR18 ;  /* 0x00000012ff007e24 */ /* 0x000fe2000f8e00ff */
[----:B------:R-:W-:Y:S04]  /*02b0*/  BSSY.RECONVERGENT B0, `(.L_x_4) ;  /* 0x000000c000007945 */ /* 0x000fe80003800200 */
[C---:B------:R-:W-:Y:S02]  /*02c0*/  ISETP.NE.OR P2, PT, R0.reuse, 0x1, !P1 ;  /* 0x000000010000780c */ /* 0x040fe40004f45670 */
[----:B------:R-:W-:-:S11]  /*02d0*/  ISETP.NE.OR P0, PT, R0, 0x3, !P1 ;  /* 0x000000030000780c */ /* 0x000fd60004f05670 */
[----:B------:R-:W-:Y:S05]  /*02e0*/  @P2 BRA `(.L_x_5) ;  /* 0x0000000000202947 */ /* 0x000fea0003800000 */
[----:B------:R-:W3:Y:S02]  /*02f0*/  LDCU.64 UR4, c[0x0][0x348] ;  /* 0x00006900ff0477ac */ /* 0x000ee40008000a00 */
[----:B---3--:R-:W-:Y:S02]  /*0300*/  UIADD3 UR6, UP1, UPT, UR4, 0x80, URZ ;  /* 0x0000008004067890 */ /* 0x008fe4000ff3e0ff */
[----:B------:R-:W-:Y:S02]  /*0310*/  UIADD3 UR4, UP0, UPT, UR4, 0x200, URZ ;  /* 0x0000020004047890 */ /* 0x000fe4000ff1e0ff */
[----:B------:R-:W-:Y:S02]  /*0320*/  UIADD3.X UR7, UPT, UPT, URZ, UR5, URZ, UP1, !UPT ;  /* 0x00000005ff077290 */ /* 0x000fe40008ffe4ff */
[----:B------:R-:W-:-:S07]  /*0330*/  UIADD3.X UR5, UPT, UPT, URZ, UR5, URZ, UP0, !UPT ;  /* 0x00000005ff057290 */ /* 0x000fce00087fe4ff */
[----:B------:R3:W-:Y:S02]  /*0340*/  UTMACCTL.PF [UR6] ;  /* 0x00000000060079b9 */ /* 0x0007e40008040000 */
[----:B------:R3:W-:Y:S02]  /*0350*/  UTMACCTL.PF [UR4] ;  /* 0x00000000040079b9 */ /* 0x0007e40008040000 */
[----:B---3--:R-:W-:Y:S01]  /*0360*/  NOP ;  /* 0x0000000000007918 */ /* 0x008fe20000000000 */
.L_x_5:
[----:B------:R-:W-:Y:S05]  /*0370*/  BSYNC.RECONVERGENT B0 ;  /* 0x0000000000007941 */ /* 0x000fea0003800200 */
.L_x_4:
[----:B------:R-:W-:Y:S04]  /*0380*/  BSSY.RECONVERGENT B0, `(.L_x_6) ;  /* 0x000000a000007945 */ /* 0x000fe80003800200 */
        /* <DEDUP_REMOVED lines=9> */
.L_x_7:
[----:B------:R-:W-:Y:S05]  /*0420*/  BSYNC.RECONVERGENT B0 ;  /* 0x0000000000007941 */ /* 0x000fea0003800200 */
.L_x_6:
[----:B------:R-:W3:Y:S01]  /*0430*/  LDCU.64 UR4, c[0x0][0x988] ;  /* 0x00013100ff0477ac */ /* 0x000ee20008000a00 */
[----:B------:R-:W-:Y:S02]  /*0440*/  UISETP.EQ.U32.AND UP2, UPT, UR8, URZ, UPT ;  /* 0x000000ff0800728c */ /* 0x000fe4000bf42070 */
[----:B------:R-:W-:Y:S02]  /*0450*/  UPLOP3.LUT UP3, UPT, UPT, UPT, UPT, 0x80, 0x8 ;  /* 0x000000000008789c */ /* 0x000fe40003f6f070 */
[----:B---3--:R-:W-:-:S04]  /*0460*/  UISETP.NE.U32.AND UP0, UPT, UR4, URZ, UPT ;  /* 0x000000ff0400728c */ /* 0x008fc8000bf05070 */
[----:B------:R-:W-:-:S04]  /*0470*/  UISETP.NE.AND.EX UP1, UPT, UR5, URZ, UPT, UP0 ;  /* 0x000000ff0500728c */ /* 0x000fc8000bf25300 */
[----:B------:R-:W-:-:S04]  /*0480*/  UISETP.EQ.OR.EX UP4, UPT, UR9, URZ, !UP1, UP2 ;  /* 0x000000ff0900728c */ /* 0x000fc8000cf82720 */
[----:B------:R-:W-:-:S06]  /*0490*/  UP2UR UR4, UPR, URZ, 0x10 ;  /* 0x00000010ff047883 */ /* 0x000fcc0008000000 */
[----:B------:R-:W-:Y:S01]  /*04a0*/  MOV R94, UR4 ;  /* 0x00000004005e7c02 */ /* 0x000fe20008000f00 */
[----:B------:R-:W-:Y:S06]  /*04b0*/  BRA.U !UP4, `(.L_x_8) ;  /* 0x000000010c207547 */ /* 0x000fec000b800000 */
[----:B------:R-:W-:Y:S01]  /*04c0*/  UISETP.NE.U32.AND UP2, UPT, UR8, URZ, UPT ;  /* 0x000000ff0800728c */ /* 0x000fe2000bf45070 */
[----:B-----5:R-:W-:Y:S01]  /*04d0*/  FSETP.NEU.AND P0, PT, R41, RZ, PT ;  /* 0x000000ff2900720b */ /* 0x020fe20003f0d000 */
[----:B------:R-:W-:Y:S02]  /*04e0*/  USEL UR4, URZ, 0xffffffff, UP1 ;  /* 0xffffffffff047887 */ /* 0x000fe40008800000 */
[----:B------:R-:W-:-:S10]  /*04f0*/  UISETP.NE.AND.EX UP2, UPT, UR9, URZ, UPT, UP2 ;  /* 0x000000ff0900728c */ /* 0x000fd4000bf45320 */
[----:B------:R-:W-:Y:S01]  /*0500*/  VOTEU.ANY UP0, P0 ;  /* 0x0000000000ff7886 */ /* 0x000fe20000000100 */
[----:B------:R-:W-:-:S04]  /*0510*/  @!UP2 USEL UR4, URZ, 0xffffffff, UP0 ;  /* 0xffffffffff04a887 */ /* 0x000fc80008000000 */
[----:B------:R-:W-:-:S04]  /*0520*/  ULOP3.LUT UR4, UR4, 0x1, URZ, 0xc0, !UPT ;  /* 0x0000000104047892 */ /* 0x000fc8000f8ec0ff */
[----:B------:R-:W-:-:S11]  /*0530*/  UISETP.NE.U32.AND UP3, UPT, UR4, 0x1, UPT ;  /* 0x000000010400788c */ /* 0x000fd6000bf65070 */
.L_x_8:
[----:B------:R-:W3:Y:S01]  /*0540*/  SHFL.IDX PT, R0, R88, RZ, 0x1f ;  /* 0x00001fff58007589 */ /* 0x000ee200000e0000 */
[----:B------:R-:W-:Y:S02]  /*0550*/  UISETP.NE.AND UP5, UPT, UR18, 0x2, UPT ;  /* 0x000000021200788c */ /* 0x000fe4000bfa5270 */
[----:B------:R-:W-:Y:S02]  /*0560*/  UISETP.NE.AND UP0, UPT, UR18, 0x2, UPT ;  /* 0x000000021200788c */ /* 0x000fe4000bf05270 */
[----:B------:R-:W-:Y:S02]  /*0570*/  UISETP.NE.OR UP2, UPT, UR40, URZ, UP5 ;  /* 0x000000ff2800728c */ /* 0x000fe4000af45670 */
[----:B------:R-:W-:-:S04]  /*0580*/  USEL UR38, URZ, 0x1, UP0 ;  /* 0x00000001ff267887 */ /* 0x000fc80008000000 */
[----:B------:R-:W-:Y:S02]  /*0590*/  PLOP3.LUT P3, PT, P1, PT, UP2, 0xae, 0xea ;  /* 0x0000000000ea781c */ /* 0x000fe40000f6f52e */
[----:B---3--:R-:W-:-:S13]  /*05a0*/  ISETP.NE.AND P0, PT, R0, RZ, PT ;  /* 0x000000ff0000720c */ /* 0x008fda0003f05270 */
[----:B------:R-:W-:Y:S05]  /*05b0*/  @P0 BRA `(.L_x_9) ;  /* 0x0000000000840947 */ /* 0x000fea0003800000 */
[----:B------:R-:W-:Y:S01]  /*05c0*/  ELECT P0, URZ, PT ;  /* 0x0000000000ff782f */ /* 0x000fe20003800000 */
[----:B------:R-:W-:-:S12]  /*05d0*/  BSSY.RECONVERGENT B0, `(.L_x_9) ;  /* 0x000001f000007945 */ /* 0x000fd80003800200 */
[----:B------:R-:W-:Y:S05]  /*05e0*/  @!P0 BRA `(.L_x_10) ;  /* 0x0000000000748947 */ /* 0x000fea0003800000 */
[----:B------:R-:W3:Y:S01]  /*05f0*/  S2UR UR5, SR_CgaCtaId ;  /* 0x00000000000579c3 */ /* 0x000ee20000008800 */
[----:B------:R-:W-:Y:S01]  /*0600*/  UMOV UR4, 0x400 ;  /* 0x0000040000047882 */ /* 0x000fe20000000000 */
[----:B------:R-:W-:Y:S02]  /*0610*/  UMOV UR6, 0x1 ;  /* 0x0000000100067882 */ /* 0x000fe40000000000 */
[----:B------:R-:W-:-:S04]  /*0620*/  UIADD3 UR6, UPT, UPT, -UR6, 0x100000, URZ ;  /* 0x0010000006067890 */ /* 0x000fc8000fffe1ff */
[----:B------:R-:W-:Y:S02]  /*0630*/  USHF.L.U32 UR7, UR6, 0xb, URZ ;  /* 0x0000000b06077899 */ /* 0x000fe400080006ff */
[----:B------:R-:W-:Y:S02]  /*0640*/  USHF.L.U32 UR6, UR6, 0x1, URZ ;  /* 0x0000000106067899 */ /* 0x000fe400080006ff */
[----:B---3--:R-:W-:Y:S01]  /*0650*/  ULEA UR4, UR5, UR4, 0x18 ;  /* 0x0000000405047291 */ /* 0x008fe2000f8ec0ff */
[----:B------:R-:W3:Y:S11]  /*0660*/  FENCE.VIEW.ASYNC.S ;  /* 0x00000000000073c6 */ /* 0x000ef60000000000 */
[----:B---3--:R3:W4:Y:S01]  /*0670*/  SYNCS.EXCH.64 URZ, [UR4], UR6 ;  /* 0x0000000604ff75b2 */ /* 0x0087220008000100 */
[----:B------:R3:W1:Y:S01]  /*0680*/  SYNCS.EXCH.64 URZ, [UR4+0x50], UR6 ;  /* 0x0000500604ff75b2 */ /* 0x0006620008000100 */
        /* <DEDUP_REMOVED lines=17> */
[----:B------:R3:W1:Y:S02]  /*07a0*/  SYNCS.EXCH.64 URZ, [UR4+0x98], UR6 ;  /* 0x0000980604ff75b2 */ /* 0x0006640008000100 */
[----:B---3--:R-:W-:Y:S01]  /*07b0*/  NOP ;  /* 0x0000000000007918 */ /* 0x008fe20000000000 */
.L_x_10:
[----:B------:R-:W-:Y:S05]  /*07c0*/  BSYNC.RECONVERGENT B0 ;  /* 0x0000000000007941 */ /* 0x000fea0003800200 */
.L_x_9:
[----:B------:R-:W3:Y:S01]  /*07d0*/  SHFL.IDX PT, R0, R88, RZ, 0x1f ;  /* 0x00001fff58007589 */ /* 0x000ee200000e0000 */
[----:B------:R-:W-:Y:S01]  /*07e0*/  NOP ;  /* 0x0000000000007918 */ /* 0x000fe20000000000 */
[----:B---3--:R-:W-:-:S13]  /*07f0*/  ISETP.NE.AND P0, PT, R0, 0x1, PT ;  /* 0x000000010000780c */ /* 0x008fda0003f05270 */
[----:B------:R-:W-:Y:S05]  /*0800*/  @P0 BRA `(.L_x_11) ;  /* 0x0000000000500947 */ /* 0x000fea0003800000 */
[----:B------:R-:W3:Y:S01]  /*0810*/  S2UR UR5, SR_CgaCtaId ;  /* 0x00000000000579c3 */ /* 0x000ee20000008800 */
[----:B------:R-:W-:Y:S01]  /*0820*/  UMOV UR4, 0x400 ;  /* 0x0000040000047882 */ /* 0x000fe20000000000 */
[----:B------:R-:W-:Y:S01]  /*0830*/  UMOV UR8, 0x20 ;  /* 0x0000002000087882 */ /* 0x000fe20000000000 */
[----:B------:R-:W-:Y:S01]  /*0840*/  UMOV UR6, 0x80 ;  /* 0x0000008000067882 */ /* 0x000fe20000000000 */
[----:B------:R-:W-:-:S04]  /*0850*/  UIADD3 UR8, UPT, UPT, -UR8, 0x100000, URZ ;  /* 0x0010000008087890 */ /* 0x000fc8000fffe1ff */
[----:B------:R-:W-:Y:S02]  /*0860*/  USHF.L.U32 UR9, UR8, 0xb, URZ ;  /* 0x0000000b08097899 */ /* 0x000fe400080006ff */
[----:B------:R-:W-:Y:S02]  /*0870*/  USHF.L.U32 UR8, UR8, 0x1, URZ ;  /* 0x0000000108087899 */ /* 0x000fe400080006ff */
[----:B------:R-:W-:-:S04]  /*0880*/  UIADD3 UR6, UPT, UPT, -UR6, 0x100000, URZ ;  /* 0x0010000006067890 */ /* 0x000fc8000fffe1ff */
[----:B------:R-:W-:Y:S02]  /*0890*/  USHF.L.U32 UR7, UR6, 0xb, URZ ;  /* 0x0000000b06077899 */ /* 0x000fe400080006ff */
[----:B------:R-:W-:Y:S01]  /*08a0*/  USHF.L.U32 UR6, UR6, 0x1, URZ ;  /* 0x0000000106067899 */ /* 0x000fe200080006ff */
[----:B------:R-:W-:Y:S01]  /*08b0*/  ELECT P0, URZ, PT ;  /* 0x0000000000ff782f */ /* 0x000fe20003800000 */
[----:B---3--:R-:W-:Y:S01]  /*08c0*/  ULEA UR4, UR5, UR4, 0x18 ;  /* 0x0000000405047291 */ /* 0x008fe2000f8ec0ff */
[----:B------:R-:W3:Y:S11]  /*08d0*/  FENCE.VIEW.ASYNC.S ;  /* 0x00000000000073c6 */ /* 0x000ef60000000000 */
[----:B---3--:R3:W1:Y:S01]  /*08e0*/  SYNCS.EXCH.64 URZ, [UR4+0xa0], UR8 ;  /* 0x0000a00804ff75b2 */ /* 0x0086620008000100 */
[----:B------:R3:W1:Y:S01]  /*08f0*/  SYNCS.EXCH.64 URZ, [UR4+0xb8], UR6 ;  /* 0x0000b80604ff75b2 */ /* 0x0006620008000100 */
[----:B------:R3:W1:Y:S01]  /*0900*/  SYNCS.EXCH.64 URZ, [UR4+0xa8], UR8 ;  /* 0x0000a80804ff75b2 */ /* 0x0006620008000100 */
[----:B------:R3:W1:Y:S01]  /*0910*/  SYNCS.EXCH.64 URZ, [UR4+0xc0], UR6 ;  /* 0x0000c00604ff75b2 */ /* 0x0006620008000100 */
[----:B------:R3:W1:Y:S01]  /*0920*/  SYNCS.EXCH.64 URZ, [UR4+0xb0], UR8 ;  /* 0x0000b00804ff75b2 */ /* 0x0006620008000100 */
[----:B------:R3:W1:Y:S01]  /*0930*/  SYNCS.EXCH.64 URZ, [UR4+0xc8], UR6 ;  /* 0x0000c80604ff75b2 */ /* 0x0006620008000100 */
[----:B------:R-:W-:Y:S01]  /*0940*/  NOP ;  /* 0x0000000000007918 */ /* 0x000fe20000000000 */
.L_x_11:
[----:B------:R-:W2:Y:S01]  /*0950*/  SHFL.IDX PT, R0, R88, RZ, 0x1f ;  /* 0x00001fff58007589 */ /* 0x000ea200000e0000 */
[----:B------:R-:W-:Y:S01]  /*0960*/  NOP ;  /* 0x0000000000007918 */ /* 0x000fe20000000000 */
[----:B--2---:R-:W-:-:S13]  /*0970*/  ISETP.NE.AND P0, PT, R0, 0x3, PT ;  /* 0x000000030000780c */ /* 0x004fda0003f05270 */
[----:B------:R-:W-:Y:S05]  /*0980*/  @P0 BRA `(.L_x_12) ;  /* 0x0000000000300947 */ /* 0x000fea0003800000 */
[----:B------:R-:W2:Y:S01]  /*0990*/  S2UR UR5, SR_CgaCtaId ;  /* 0x00000000000579c3 */ /* 0x000ea20000008800 */
[----:B---3--:R-:W-:Y:S01]  /*09a0*/  UMOV UR4, 0x400 ;  /* 0x0000040000047882 */ /* 0x008fe20000000000 */
[----:B------:R-:W-:Y:S01]  /*09b0*/  UMOV UR6, 0x20 ;  /* 0x0000002000067882 */ /* 0x000fe20000000000 */
[----:B------:R-:W-:Y:S01]  /*09c0*/  ELECT P0, URZ, PT ;  /* 0x0000000000ff782f */ /* 0x000fe20003800000 */
[----:B------:R-:W-:-:S04]  /*09d0*/  UIADD3 UR6, UPT, UPT, -UR6, 0x100000, URZ ;  /* 0x0010000006067890 */ /* 0x000fc8000fffe1ff */
[----:B------:R-:W-:Y:S02]  /*09e0*/  USHF.L.U32 UR7, UR6, 0xb, URZ ;  /* 0x0000000b06077899 */ /* 0x000fe400080006ff */
[----:B------:R-:W-:Y:S02]  /*09f0*/  USHF.L.U32 UR6, UR6, 0x1, URZ ;  /* 0x0000000106067899 */ /* 0x000fe400080006ff */
[----:B--2---:R-:W-:Y:S01]  /*0a00*/  ULEA UR4, UR5, UR4, 0x18 ;  /* 0x0000000405047291 */ /* 0x004fe2000f8ec0ff */
[----:B------:R-:W2:Y:S11]  /*0a10*/  FENCE.VIEW.ASYNC.S ;  /* 0x00000000000073c6 */ /* 0x000eb60000000000 */
[----:B--2---:R2:W3:Y:S01]  /*0a20*/  SYNCS.EXCH.64 URZ, [UR4+0xd0], UR6 ;  /* 0x0000d00604ff75b2 */ /* 0x0044e20008000100 */
[----:B------:R2:W1:Y:S01]  /*0a30*/  SYNCS.EXCH.64 URZ, [UR4+0xd8], UR6 ;  /* 0x0000d80604ff75b2 */ /* 0x0004620008000100 */
[----:B------:R-:W-:Y:S01]  /*0a40*/  NOP ;  /* 0x0000000000007918 */ /* 0x000fe20000000000 */
.L_x_12:
[----:B------:R-:W4:Y:S01]  /*0a50*/  SHFL.IDX PT, R0, R88, RZ, 0x1f ;  /* 0x00001fff58007589 */ /* 0x000f2200000e0000 */
[----:B------:R-:W-:Y:S01]  /*0a60*/  NOP ;  /* 0x0000000000007918 */ /* 0x000fe20000000000 */
[----:B----4-:R-:W-:-:S13]  /*0a70*/  ISETP.NE.AND P0, PT, R0, 0x4, PT ;  /* 0x000000040000780c */ /* 0x010fda0003f05270 */
[----:B------:R-:W-:Y:S05]  /*0a80*/  @P0 BRA `(.L_x_13) ;  /* 0x0000000000440947 */ /* 0x000fea0003800000 */
[----:B------:R-:W4:Y:S01]  /*0a90*/  S2UR UR5, SR_CgaCtaId ;  /* 0x00000000000579c3 */ /* 0x000f220000008800 */
[----:B--23--:R-:W-:Y:S01]  /*0aa0*/  UMOV UR4, 0x1e0 ;  /* 0x000001e000047882 */ /* 0x00cfe20000000000 */
[----:B------:R-:W-:Y:S01]  /*0ab0*/  UMOV UR6, 0x400 ;  /* 0x0000040000067882 */ /* 0x000fe20000000000 */
[----:B------:R-:W-:Y:S01]  /*0ac0*/  USEL UR4, UR4, 0x1a0, UP3 ;  /* 0x000001a004047887 */ /* 0x000fe20009800000 */
[----:B------:R-:W-:Y:S01]  /*0ad0*/  UMOV UR8, 0x1 ;  /* 0x0000000100087882 */ /* 0x000fe20000000000 */
[----:B------:R-:W-:Y:S01]  /*0ae0*/  ELECT P0, URZ, PT ;  /* 0x0000000000ff782f */ /* 0x000fe20003800000 */
[----:B------:R-:W-:-:S04]  /*0af0*/  UIADD3 UR8, UPT, UPT, -UR8, 0x100000, URZ ;  /* 0x0010000008087890 */ /* 0x000fc8000fffe1ff */
[----:B------:R-:W-:Y:S02]  /*0b00*/  USHF.L.U32 UR9, UR8, 0xb, URZ ;  /* 0x0000000b08097899 */ /* 0x000fe400080006ff */
[----:B------:R-:W-:Y:S02]  /*0b10*/  USHF.L.U32 UR8, UR8, 0x1, URZ ;  /* 0x0000000108087899 */ /* 0x000fe400080006ff */
[----:B----4-:R-:W-:Y:S02]  /*0b20*/  ULEA UR6, UR5, UR6, 0x18 ;  /* 0x0000000605067291 */ /* 0x010fe4000f8ec0ff */
[----:B------:R-:W-:-:S04]  /*0b30*/  UIADD3 UR4, UPT, UPT, -UR4, 0x100000, URZ ;  /* 0x0010000004047890 */ /* 0x000fc8000fffe1ff */
[----:B------:R-:W-:Y:S02]  /*0b40*/  USHF.L.U32 UR5, UR4, 0xb, URZ ;  /* 0x0000000b04057899 */ /* 0x000fe400080006ff */
[----:B------:R-:W-:Y:S01]  /*0b50*/  USHF.L.U32 UR4, UR4, 0x1, URZ ;  /* 0x0000000104047899 */ /* 0x000fe200080006ff */
[----:B------:R-:W2:Y:S03]  /*0b60*/  FENCE.VIEW.ASYNC.S ;  /* 0x00000000000073c6 */ /* 0x000ea60000000000 */
[----:B--2---:R4:W2:Y:S08]  /*0b70*/  SYNCS.EXCH.64 URZ, [UR6+0xe0], UR8 ;  /* 0x0000e00806ff75b2 */ /* 0x0048b00008000100 */
[----:B------:R4:W3:Y:S02]  /*0b80*/  SYNCS.EXCH.64 URZ, [UR6+0xe8], UR4 ;  /* 0x0000e80406ff75b2 */ /* 0x0008e40008000100 */
[----:B----4-:R-:W-:Y:S01]  /*0b90*/  NOP ;  /* 0x0000000000007918 */ /* 0x010fe20000000000 */
.L_x_13:
[----:B------:R-:W4:Y:S01]  /*0ba0*/  SHFL.IDX PT, R0, R88, RZ, 0x1f ;  /* 0x00001fff58007589 */ /* 0x000f2200000e0000 */
[----:B------:R-:W-:Y:S01]  /*0bb0*/  ISETP.NE.OR P1, PT, RZ, UR18, !P1 ;  /* 0x00000012ff007c0c */ /* 0x000fe2000cf25670 */
[----:B------:R-:W-:Y:S01]  /*0bc0*/  NOP ;  /* 0x0000000000007918 */ /* 0x000fe20000000000 */
[----:B----4-:R-:W-:-:S13]  /*0bd0*/  ISETP.NE.AND P0, PT, R0, 0x5, PT ;  /* 0x000000050000780c */ /* 0x010fda0003f05270 */
[----:B------:R-:W-:Y:S05]  /*0be0*/  @P0 BRA `(.L_x_14) ;  /* 0x0000000000480947 */ /* 0x000fea0003800000 */
[----:B------:R-:W4:Y:S01]  /*0bf0*/  S2UR UR5, SR_CgaCtaId ;  /* 0x00000000000579c3 */ /* 0x000f220000008800 */
[----:B--23--:R-:W-:Y:S01]  /*0c00*/  UMOV UR4, 0x400 ;  /* 0x0000040000047882 */ /* 0x00cfe20000000000 */
        /* <DEDUP_REMOVED lines=9> */
[----:B----4-:R-:W-:Y:S01]  /*0ca0*/  ULEA UR4, UR5, UR4, 0x18 ;  /* 0x0000000405047291 */ /* 0x010fe2000f8ec0ff */
[----:B------:R-:W2:Y:S11]  /*0cb0*/  FENCE.VIEW.ASYNC.S ;  /* 0x00000000000073c6 */ /* 0x000eb60000000000 */
[----:B--2---:R4:W2:Y:S01]  /*0cc0*/  SYNCS.EXCH.64 URZ, [UR4+0xf0], UR6 ;  /* 0x0000f00604ff75b2 */ /* 0x0048a20008000100 */
[----:B------:R4:W3:Y:S01]  /*0cd0*/  SYNCS.EXCH.64 URZ, [UR4+0x100], UR8 ;  /* 0x0001000804ff75b2 */ /* 0x0008e20008000100 */
[----:B------:R4:W1:Y:S01]  /*0ce0*/  SYNCS.EXCH.64 URZ, [UR4+0xf8], UR6 ;  /* 0x0000f80604ff75b2 */ /* 0x0008620008000100 */
[----:B------:R4:W1:Y:S02]  /*0cf0*/  SYNCS.EXCH.64 URZ, [UR4+0x108], UR8 ;  /* 0x0001080804ff75b2 */ /* 0x0008640008000100 */
[----:B----4-:R-:W-:Y:S01]  /*0d00*/  NOP ;  /* 0x0000000000007918 */ /* 0x010fe20000000000 */
.L_x_14:
[----:B--23--:R-:W2:Y:S01]  /*0d10*/  S2UR UR7, SR_CgaCtaId ;  /* 0x00000000000779c3 */ /* 0x00cea20000008800 */
[----:B------:R-:W-:Y:S01]  /*0d20*/  VOTEU.ALL UP0, P1 ;  /* 0x0000000000ff7886 */ /* 0x000fe20000800000 */
[----:B------:R-:W-:Y:S01]  /*0d30*/  UMOV UR4, 0x20 ;  /* 0x0000002000047882 */ /* 0x000fe20000000000 */
[----:B------:R-:W-:Y:S01]  /*0d40*/  NOP ;  /* 0x0000000000007918 */ /* 0x000fe20000000000 */
[----:B-1----:R-:W-:Y:S01]  /*0d50*/  LOP3.LUT R3, R95, 0x1f, RZ, 0xc0, !PT ;  /* 0x0000001f5f037812 */ /* 0x002fe200078ec0ff */
[----:B------:R-:W-:Y:S01]  /*0d60*/  UISETP.NE.AND UP4, UPT, UR18, URZ, UPT ;  /* 0x000000ff1200728c */ /* 0x000fe2000bf85270 */
[----:B------:R-:W-:Y:S01]  /*0d70*/  @!UP0 UMOV UR6, 0x400 ;  /* 0x0000040000068882 */ /* 0x000fe20000000000 */
[----:B------:R-:W-:-:S04]  /*0d80*/  @!UP0 UIADD3 UR4, UPT, UPT, -UR4, 0x100000, URZ ;  /* 0x0010000004048890 */ /* 0x000fc8000fffe1ff */
[----:B------:R-:W-:Y:S02]  /*0d90*/  @!UP0 USHF.L.U32 UR5, UR4, 0xb, URZ ;  /* 0x0000000b04058899 */ /* 0x000fe400080006ff */
[----:B------:R-:W-:Y:S02]  /*0da0*/  @!UP0 USHF.L.U32 UR4, UR4, 0x1, URZ ;  /* 0x0000000104048899 */ /* 0x000fe400080006ff */
[----:B--2---:R-:W-:Y:S01]  /*0db0*/  @!UP0 ULEA UR6, UR7, UR6, 0x18 ;  /* 0x0000000607068291 */ /* 0x004fe2000f8ec0ff */
[----:B------:R-:W1:Y:S01]  /*0dc0*/  LDCU UR7, c[0x0][0x36c] ;  /* 0x00006d80ff0777ac */ /* 0x000e620008000800 */
[----:B------:R-:W-:Y:S01]  /*0dd0*/  VOTEU.ALL UP0, P1 ;  /* 0x0000000000ff7886 */ /* 0x000fe20000800000 */
[----:B------:R-:W2:Y:S09]  /*0de0*/  FENCE.VIEW.ASYNC.S ;  /* 0x00000000000073c6 */ /* 0x000eb20000000000 */
[----:B--2---:R2:W3:Y:S01]  /*0df0*/  @!UP0 SYNCS.EXCH.64 URZ, [UR6+0x110], UR4 ;  /* 0x0001100406ff85b2 */ /* 0x0044e20008000100 */
[----:B-1----:R-:W-:-:S09]  /*0e00*/  UISETP.EQ.U32.AND UP6, UPT, UR7, 0x1, UPT ;  /* 0x000000010700788c */ /* 0x002fd2000bfc2070 */
[----:B--2---:R-:W-:Y:S05]  /*0e10*/  BRA.U !UP6, `(.L_x_15) ;  /* 0x000000010e087547 */ /* 0x004fea000b800000 */
[----:B---3--:R-:W-:Y:S01]  /*0e20*/  UCGABAR_ARV ;  /* 0x00000000000079c7 */ /* 0x008fe20008000000 */
[----:B------:R-:W-:Y:S05]  /*0e30*/  BRA `(.L_x_16) ;  /* 0x0000000000047947 */ /* 0x000fea0003800000 */
.L_x_15:
[----:B---3--:R-:W-:Y:S01]  /*0e40*/  NOP ;  /* 0x0000000000007918 */ /* 0x008fe20000000000 */
.L_x_16:
[----:B------:R-:W1:Y:S01]  /*0e50*/  S2UR UR20, SR_CTAID.X ;  /* 0x00000000001479c3 */ /* 0x000e620000002500 */
[----:B------:R-:W-:-:S05]  /*0e60*/  CS2R.32 R93, SR_CgaSize ;  /* 0x00000000005d7805 */ /* 0x000fca0000008a00 */
[----:B------:R-:W-:-:S05]  /*0e70*/  IMAD R93, R93, -0xa0, RZ ;  /* 0xffffff605d5d7824 */ /* 0x000fca00078e02ff */
[----:B------:R-:W-:-:S14]  /*0e80*/  R2UR UR5, R93 ;  /* 0x000000005d0572ca */ /* 0x000fdc00000e0000 */
[----:B------:R-:W2:Y:S01]  /*0e90*/  LDCU UR5, c[0x0][UR5+0x2b0] ;  /* 0x00005600050577ac */ /* 0x000ea20008000800 */
[----:B------:R-:W-:-:S05]  /*0ea0*/  CS2R.32 R93, SR_CgaSize ;  /* 0x00000000005d7805 */ /* 0x000fca0000008a00 */
[----:B------:R-:W-:-:S05]  /*0eb0*/  IMAD R93, R93, -0xa0, RZ ;  /* 0xffffff605d5d7824 */ /* 0x000fca00078e02ff */
[----:B------:R-:W-:-:S14]  /*0ec0*/  R2UR UR4, R93 ;  /* 0x000000005d0472ca */ /* 0x000fdc00000e0000 */
[----:B------:R-:W3:Y:S01]  /*0ed0*/  LDCU UR4, c[0x0][UR4+0x2b4] ;  /* 0x00005680040477ac */ /* 0x000ee20008000800 */
[----:B------:R-:W4:Y:S01]  /*0ee0*/  S2UR UR23, SR_CTAID.Y ;  /* 0x00000000001779c3 */ /* 0x000f220000002600 */
[----:B------:R-:W-:-:S05]  /*0ef0*/  CS2R.32 R93, SR_CgaSize ;  /* 0x00000000005d7805 */ /* 0x000fca0000008a00 */
[----:B------:R-:W-:-:S05]  /*0f00*/  IMAD R93, R93, -0xa0, RZ ;  /* 0xffffff605d5d7824 */ /* 0x000fca00078e02ff */
[----:B------:R-:W-:-:S14]  /*0f10*/  R2UR UR7, R93 ;  /* 0x000000005d0772ca */ /* 0x000fdc00000e0000 */
[----:B------:R-:W3:Y:S01]  /*0f20*/  LDCU UR7, c[0x0][UR7+0x2a0] ;  /* 0x00005400070777ac */ /* 0x000ee20008000800 */
[----:B------:R-:W-:-:S05]  /*0f30*/  CS2R.32 R93, SR_CgaSize ;  /* 0x00000000005d7805 */ /* 0x000fca0000008a00 */
[----:B------:R-:W-:-:S05]  /*0f40*/  IMAD R93, R93, -0xa0, RZ ;  /* 0xffffff605d5d7824 */ /* 0x000fca00078e02ff */
[----:B------:R-:W-:-:S14]  /*0f50*/  R2UR UR8, R93 ;  /* 0x000000005d0872ca */ /* 0x000fdc00000e0000 */
[----:B------:R-:W3:Y:S01]  /*0f60*/  LDCU UR8, c[0x0][UR8+0x2a4] ;  /* 0x00005480080877ac */ /* 0x000ee20008000800 */
[----:B------:R-:W3:Y:S01]  /*0f70*/  LDCU UR19, c[0x0][0xc24] ;  /* 0x00018480ff1377ac */ /* 0x000ee20008000800 */
[----:B------:R-:W3:Y:S01]  /*0f80*/  LDCU UR39, c[0x0][0xc24] ;  /* 0x00018480ff2777ac */ /* 0x000ee20008000800 */
[----:B-1----:R-:W-:Y:S01]  /*0f90*/  I2FP.F32.U32 R2, UR20 ;  /* 0x0000001400027c45 */ /* 0x002fe20008201000 */
[----:B------:R-:W1:Y:S04]  /*0fa0*/  LDCU UR24, c[0x0][0xc30] ;  /* 0x00018600ff1877ac */ /* 0x000e680008000800 */
[----:B--2---:R-:W-:Y:S01]  /*0fb0*/  FMUL R2, R2, UR5 ;  /* 0x0000000502027c20 */ /* 0x004fe20008400000 */
[----:B----4-:R-:W-:-:S05]  /*0fc0*/  I2FP.F32.U32 R0, UR23 ;  /* 0x0000001700007c45 */ /* 0x010fca0008201000 */
[----:B------:R-:W2:Y:S01]  /*0fd0*/  F2I.U32.TRUNC.NTZ R2, R2 ;  /* 0x0000000200027305 */ /* 0x000ea2000020f000 */
[----:B---3--:R-:W-:-:S07]  /*0fe0*/  FMUL R0, R0, UR4 ;  /* 0x0000000400007c20 */ /* 0x008fce0008400000 */
[----:B------:R-:W3:Y:S01]  /*0ff0*/  F2I.U32.TRUNC.NTZ R0, R0 ;  /* 0x0000000000007305 */ /* 0x000ee2000020f000 */
[----:B--2---:R-:W-:Y:S02]  /*1000*/  R2UR UR4, R2 ;  /* 0x00000000020472ca */ /* 0x004fe400000e0000 */
[----:B------:R-:W-:Y:S02]  /*1010*/  PRMT R2, RZ, 0x7610, R2 ;  /* 0x00007610ff027816 */ /* 0x000fe40000000002 */
[----:B---3--:R-:W-:Y:S02]  /*1020*/  R2UR UR6, R0 ;  /* 0x00000000000672ca */ /* 0x008fe400000e0000 */
[----:B------:R-:W-:-:S07]  /*1030*/  PRMT R0, RZ, 0x7610, R0 ;  /* 0x00007610ff007816 */ /* 0x000fce0000000000 */
[----:B------:R-:W-:-:S04]  /*1040*/  UIADD3 UR5, UPT, UPT, -UR4, URZ, URZ ;  /* 0x000000ff04057290 */ /* 0x000fc8000fffe1ff */
[----:B------:R-:W-:Y:S02]  /*1050*/  UIMAD UR5, UR7, UR5, UR20 ;  /* 0x00000005070572a4 */ /* 0x000fe4000f8e0214 */
[----:B------:R-:W-:-:S04]  /*1060*/  UIADD3 UR4, UPT, UPT, -UR6, URZ, URZ ;  /* 0x000000ff06047290 */ /* 0x000fc8000fffe1ff */
[----:B------:R-:W-:Y:S01]  /*1070*/  IMAD.U32 R93, RZ, RZ, UR5 ;  /* 0x00000005ff5d7e24 */ /* 0x000fe2000f8e00ff */
[----:B------:R-:W-:-:S06]  /*1080*/  UIMAD UR4, UR8, UR4, UR23 ;  /* 0x00000004080472a4 */ /* 0x000fcc000f8e0217 */
[----:B------:R-:W-:Y:S01]  /*1090*/  IMAD.U32 R92, RZ, RZ, UR4 ;  /* 0x00000004ff5c7e24 */ /* 0x000fe2000f8e00ff */
[----:B-1----:R-:W-:Y:S06]  /*10a0*/  BRA.U UP4, `(.L_x_17) ;  /* 0x0000000104307547 */ /* 0x002fec000b800000 */
[----:B------:R-:W-:Y:S01]  /*10b0*/  R2UR UR5, R92 ;  /* 0x000000005c0572ca */ /* 0x000fe200000e0000 */
[----:B------:R-:W-:Y:S01]  /*10c0*/  UMOV UR7, 0x3 ;  /* 0x0000000300077882 */ /* 0x000fe20000000000 */
[----:B------:R-:W-:-:S11]  /*10d0*/  R2UR UR4, R93 ;  /* 0x000000005d0472ca */ /* 0x000fd600000e0000 */
[----:B------:R-:W-:-:S04]  /*10e0*/  UISETP.NE.AND UP0, UPT, UR5, URZ, UPT ;  /* 0x000000ff0500728c */ /* 0x000fc8000bf05270 */
[----:B------:R-:W-:Y:S02]  /*10f0*/  UISETP.LT.U32.OR UP0, UPT, UR4, 0x2, !UP0 ;  /* 0x000000020400788c */ /* 0x000fe4000c701470 */
[----:B------:R-:W-:Y:S02]  /*1100*/  ULOP3.LUT UR4, UR4, 0xfffffffe, URZ, 0xc0, !UPT ;  /* 0xfffffffe04047892 */ /* 0x000fe4000f8ec0ff */
[----:B------:R-:W-:Y:S02]  /*1110*/  USEL UR6, URZ, 0x1, !UP0 ;  /* 0x00000001ff067887 */ /* 0x000fe4000c000000 */
[----:B------:R-:W-:Y:S02]  /*1120*/  USEL UR5, URZ, 0x2, !UP0 ;  /* 0x00000002ff057887 */ /* 0x000fe4000c000000 */
[----:B------:R-:W-:Y:S02]  /*1130*/  USHF.L.U32 UR4, UR7, UR4, URZ ;  /* 0x0000000407047299 */ /* 0x000fe400080006ff */
[----:B------:R-:W-:-:S04]  /*1140*/  UIADD3 UR5, UPT, UPT, UR6, UR5, URZ ;  /* 0x0000000506057290 */ /* 0x000fc8000fffe0ff */
[----:B------:R-:W-:Y:S02]  /*1150*/  IMAD.U32 R0, RZ, RZ, UR4 ;  /* 0x00000004ff007e24 */ /* 0x000fe4000f8e00ff */
[----:B------:R-:W-:-:S07]  /*1160*/  IMAD.U32 R2, RZ, RZ, UR5 ;  /* 0x00000005ff027e24 */ /* 0x000fce000f8e00ff */
.L_x_17:
[----:B------:R-:W1:Y:S01]  /*1170*/  S2UR UR54, SR_CTAID.Z ;  /* 0x00000000003679c3 */ /* 0x000e620000002700 */
[----:B------:R-:W-:Y:S01]  /*1180*/  UISETP.GE.AND UP0, UPT, UR19, 0x1, UPT ;  /* 0x000000011300788c */ /* 0x000fe2000bf06270 */
[----:B------:R-:W-:-:S08]  /*1190*/  UMOV UR53, UR20 ;  /* 0x0000001400357c82 */ /* 0x000fd00008000000 */
[----:B------:R-:W-:Y:S05]  /*11a0*/  BRA.U !UP0, `(.L_x_18) ;  /* 0x0000000108d47547 */ /* 0x000fea000b800000 */
[----:B------:R-:W2:Y:S01]  /*11b0*/  LDCU.128 UR12, c[0x0][0xc10] ;  /* 0x00018200ff0c77ac */ /* 0x000ea20008000c00 */
[----:B------:R-:W3:Y:S01]  /*11c0*/  LDCU UR21, c[0x0][0xc0c] ;  /* 0x00018180ff1577ac */ /* 0x000ee20008000800 */
[----:B------:R-:W4:Y:S01]  /*11d0*/  LDCU UR6, c[0x0][0x370] ;  /* 0x00006e00ff0677ac */ /* 0x000f220008000800 */
[----:B------:R-:W1:Y:S01]  /*11e0*/  LDCU UR7, c[0x0][0x374] ;  /* 0x00006e80ff0777ac */ /* 0x000e620008000800 */
[----:B------:R-:W1:Y:S01]  /*11f0*/  LDCU UR22, c[0x0][0xc20] ;  /* 0x00018400ff1677ac */ /* 0x000e620008000800 */
[----:B--2---:R-:W-:Y:S02]  /*1200*/  UIMAD.WIDE.U32 UR4, UR20, UR12, URZ ;  /* 0x0000000c140472a5 */ /* 0x004fe4000f8e00ff */
[----:B---3--:R-:W-:Y:S01]  /*1210*/  UISETP.NE.AND UP0, UPT, UR21, 0x1, UPT ;  /* 0x000000011500788c */ /* 0x008fe2000bf05270 */
[----:B------:R-:W2:Y:S01]  /*1220*/  LDCU.64 UR8, c[0x0][0xc28] ;  /* 0x00018500ff0877ac */ /* 0x000ea20008000a00 */
[----:B----4-:R-:W-:-:S03]  /*1230*/  UIMAD.WIDE.U32 UR10, UR6, UR12, URZ ;  /* 0x0000000c060a72a5 */ /* 0x010fc6000f8e00ff */
[----:B------:R-:W-:Y:S01]  /*1240*/  UMOV UR4, UR5 ;  /* 0x0000000500047c82 */ /* 0x000fe20008000000 */
[----:B------:R-:W-:Y:S02]  /*1250*/  UISETP.NE.AND UP2, UPT, UR19, 0x1, UPT ;  /* 0x000000011300788c */ /* 0x000fe4000bf45270 */
[----:B------:R-:W-:Y:S01]  /*1260*/  USHF.R.U32.HI UR4, URZ, UR13, UR4 ;  /* 0x0000000dff047299 */ /* 0x000fe20008011604 */
[----:B------:R-:W-:Y:S01]  /*1270*/  UMOV UR10, UR11 ;  /* 0x0000000b000a7c82 */ /* 0x000fe20008000000 */
[----:B------:R-:W-:Y:S02]  /*1280*/  UIMAD.WIDE.U32 UR16, UR23, UR15, URZ ;  /* 0x0000000f171072a5 */ /* 0x000fe4000f8e00ff */
[----:B------:R-:W-:Y:S02]  /*1290*/  USEL UR5, UR20, UR4, !UP0 ;  /* 0x0000000414057287 */ /* 0x000fe4000c000000 */
[----:B------:R-:W-:Y:S02]  /*12a0*/  @UP0 USHF.R.U32.HI UR6, URZ, UR13, UR10 ;  /* 0x0000000dff060299 */ /* 0x000fe4000801160a */
[----:B------:R-:W-:-:S02]  /*12b0*/  UISETP.NE.AND UP0, UPT, UR14, 0x1, UPT ;  /* 0x000000010e00788c */ /* 0x000fc4000bf05270 */
[----:B-1----:R-:W-:Y:S02]  /*12c0*/  UIMAD.WIDE.U32 UR10, UR7, UR15, URZ ;  /* 0x0000000f070a72a5 */ /* 0x002fe4000f8e00ff */
[----:B--2---:R-:W-:Y:S01]  /*12d0*/  UIMAD.WIDE.U32 UR12, UR6, UR8, URZ ;  /* 0x00000008060c72a5 */ /* 0x004fe2000f8e00ff */
[----:B------:R-:W-:Y:S01]  /*12e0*/  UMOV UR4, UR17 ;  /* 0x0000001100047c82 */ /* 0x000fe20008000000 */
[----:B------:R-:W-:-:S03]  /*12f0*/  UIADD3 UR53, UPT, UPT, -UR5, URZ, URZ ;  /* 0x000000ff05357290 */ /* 0x000fc6000fffe1ff */
[----:B------:R-:W-:Y:S01]  /*1300*/  UMOV UR10, UR11 ;  /* 0x0000000b000a7c82 */ /* 0x000fe20008000000 */
[----:B------:R-:W-:Y:S02]  /*1310*/  USHF.R.U32.HI UR4, URZ, UR22, UR4 ;  /* 0x00000016ff047299 */ /* 0x000fe40008011604 */
[----:B------:R-:W-:Y:S01]  /*1320*/  @UP0 USHF.R.U32.HI UR7, URZ, UR22, UR10 ;  /* 0x00000016ff070299 */ /* 0x000fe2000801160a */
[----:B------:R-:W-:Y:S01]  /*1330*/  UMOV UR12, UR13 ;  /* 0x0000000d000c7c82 */ /* 0x000fe20008000000 */
[----:B------:R-:W-:Y:S02]  /*1340*/  USEL UR4, UR23, UR4, !UP0 ;  /* 0x0000000417047287 */ /* 0x000fe4000c000000 */
[----:B------:R-:W-:Y:S02]  /*1350*/  UIMAD.WIDE.U32 UR10, UR7, UR8, URZ ;  /* 0x00000008070a72a5 */ /* 0x000fe4000f8e00ff */
[----:B------:R-:W-:Y:S02]  /*1360*/  @UP2 USHF.R.U32.HI UR6, URZ, UR9, UR12 ;  /* 0x00000009ff062299 */ /* 0x000fe4000801160c */
[----:B------:R-:W-:-:S02]  /*1370*/  UIMAD.WIDE.U32 UR12, UR4, UR8, URZ ;  /* 0x00000008040c72a5 */ /* 0x000fc4000f8e00ff */
[----:B------:R-:W-:Y:S01]  /*1380*/  UIMAD UR53, UR21, UR53, UR20 ;  /* 0x00000035153572a4 */ /* 0x000fe2000f8e0214 */
[----:B------:R-:W-:Y:S02]  /*1390*/  UMOV UR10, UR11 ;  /* 0x0000000b000a7c82 */ /* 0x000fe40008000000 */
[----:B------:R-:W-:Y:S02]  /*13a0*/  @UP2 USHF.R.U32.HI UR7, URZ, UR9, UR10 ;  /* 0x00000009ff072299 */ /* 0x000fe4000801160a */
[----:B------:R-:W-:Y:S02]  /*13b0*/  UIMAD UR10, UR6, UR19, URZ ;  /* 0x00000013060a72a4 */ /* 0x000fe4000f8e02ff */
[----:B------:R-:W-:-:S04]  /*13c0*/  UIMAD UR7, UR7, UR19, URZ ;  /* 0x00000013070772a4 */ /* 0x000fc8000f8e02ff */
[----:B------:R-:W-:-:S03]  /*13d0*/  UISETP.GE.AND UP0, UPT, UR4, UR7, UPT ;  /* 0x000000070400728c */ /* 0x000fc6000bf06270 */
[----:B------:R-:W-:Y:S01]  /*13e0*/  UMOV UR7, UR13 ;  /* 0x0000000d00077c82 */ /* 0x000fe20008000000 */
[----:B------:R-:W-:Y:S02]  /*13f0*/  UISETP.GE.OR UP0, UPT, UR5, UR10, UP0 ;  /* 0x0000000a0500728c */ /* 0x000fe40008706670 */
[----:B------:R-:W-:Y:S02]  /*1400*/  UIMAD.WIDE.U32 UR10, UR5, UR8, URZ ;  /* 0x00000008050a72a5 */ /* 0x000fe4000f8e00ff */
[----:B------:R-:W-:Y:S02]  /*1410*/  USHF.R.U32.HI UR7, URZ, UR9, UR7 ;  /* 0x00000009ff077299 */ /* 0x000fe40008011607 */
[----:B------:R-:W-:Y:S02]  /*1420*/  UIADD3 UR10, UPT, UPT, -UR4, URZ, URZ ;  /* 0x000000ff040a7290 */ /* 0x000fe4000fffe1ff */
[----:B------:R-:W-:Y:S02]  /*1430*/  USEL UR7, UR4, UR7, !UP2 ;  /* 0x0000000704077287 */ /* 0x000fe4000d000000 */
[----:B------:R-:W-:Y:S01]  /*1440*/  UIMAD UR10, UR14, UR10, UR23 ;  /* 0x0000000a0e0a72a4 */ /* 0x000fe2000f8e0217 */
[----:B------:R-:W-:-:S02]  /*1450*/  @!UP0 UMOV UR8, UR11 ;  /* 0x0000000b00088c82 */ /* 0x000fc40008000000 */
[----:B------:R-:W-:Y:S02]  /*1460*/  @!UP0 USHF.R.U32.HI UR8, URZ, UR9, UR8 ;  /* 0x00000009ff088299 */ /* 0x000fe40008011608 */
[----:B------:R-:W-:Y:S02]  /*1470*/  UIADD3 UR9, UPT, UPT, -UR7, URZ, URZ ;  /* 0x000000ff07097290 */ /* 0x000fe4000fffe1ff */
[----:B------:R-:W-:Y:S02]  /*1480*/  @!UP0 USEL UR8, UR5, UR8, !UP2 ;  /* 0x0000000805088287 */ /* 0x000fe4000d000000 */
[----:B------:R-:W-:Y:S02]  /*1490*/  UIMAD UR9, UR19, UR9, UR4 ;  /* 0x00000009130972a4 */ /* 0x000fe4000f8e0204 */
[----:B------:R-:W-:Y:S02]  /*14a0*/  @!UP0 UIADD3 UR7, UPT, UPT, UR7, -UR8, URZ ;  /* 0x8000000807078290 */ /* 0x000fe4000fffe0ff */
[----:B------:R-:W-:-:S02]  /*14b0*/  @!UP0 UIMAD UR6, UR9, UR6, UR8 ;  /* 0x00000006090682a4 */ /* 0x000fc4000f8e0208 */
[----:B------:R-:W-:-:S04]  /*14c0*/  @!UP0 UIMAD UR4, UR7, UR19, UR5 ;  /* 0x00000013070482a4 */ /* 0x000fc8000f8e0205 */
[----:B------:R-:W-:Y:S01]  /*14d0*/  UIMAD UR23, UR4, UR14, UR10 ;  /* 0x0000000e041772a4 */ /* 0x000fe2000f8e020a */
[----:B------:R-:W-:Y:S02]  /*14e0*/  @!UP0 UMOV UR5, UR6 ;  /* 0x0000000600058c82 */ /* 0x000fe40008000000 */
[----:B------:R-:W-:-:S12]  /*14f0*/  UIMAD UR53, UR5, UR21, UR53 ;  /* 0x00000015053572a4 */ /* 0x000fd8000f8e0235 */
.L_x_18:
[----:B------:R-:W-:-:S09]  /*1500*/  UISETP.NE.AND UP0, UPT, UR24, 0x1, UPT ;  /* 0x000000011800788c */ /* 0x000fd2000bf05270 */
[----:B------:R-:W-:Y:S05]  /*1510*/  BRA.U UP0, `(.L_x_19) ;  /* 0x0000000100407547 */ /* 0x000fea000b800000 */
[----:B------:R-:W2:Y:S01]  /*1520*/  LDCU.128 UR8, c[0x0][0xc10] ;  /* 0x00018200ff0877ac */ /* 0x000ea20008000c00 */
[----:B------:R-:W3:Y:S01]  /*1530*/  LDCU UR12, c[0x0][0xc0c] ;  /* 0x00018180ff0c77ac */ /* 0x000ee20008000800 */
[----:B------:R-:W4:Y:S01]  /*1540*/  LDCU UR13, c[0x0][0xc20] ;  /* 0x00018400ff0d77ac */ /* 0x000f220008000800 */
[----:B--2---:R-:W-:Y:S02]  /*1550*/  UIMAD.WIDE.U32 UR4, UR53, UR8, URZ ;  /* 0x00000008350472a5 */ /* 0x004fe4000f8e00ff */
[----:B------:R-:W-:Y:S02]  /*1560*/  UIMAD.WIDE.U32 UR6, UR23, UR11, URZ ;  /* 0x0000000b170672a5 */ /* 0x000fe4000f8e00ff */
[----:B---3--:R-:W-:Y:S02]  /*1570*/  UISETP.NE.AND UP0, UPT, UR12, 0x1, UPT ;  /* 0x000000010c00788c */ /* 0x008fe4000bf05270 */
[----:B------:R-:W-:-:S03]  /*1580*/  USHF.R.U32.HI UR5, URZ, UR9, UR5 ;  /* 0x00000009ff057299 */ /* 0x000fc60008011605 */
[----:B------:R-:W-:Y:S01]  /*1590*/  UMOV UR4, UR7 ;  /* 0x0000000700047c82 */ /* 0x000fe20008000000 */
[----:B------:R-:W-:Y:S02]  /*15a0*/  USEL UR5, UR53, UR5, !UP0 ;  /* 0x0000000535057287 */ /* 0x000fe4000c000000 */
[----:B------:R-:W-:Y:S02]  /*15b0*/  UISETP.NE.AND UP0, UPT, UR10, 0x1, UPT ;  /* 0x000000010a00788c */ /* 0x000fe4000bf05270 */
[----:B----4-:R-:W-:-:S04]  /*15c0*/  USHF.R.U32.HI UR4, URZ, UR13, UR4 ;  /* 0x0000000dff047299 */ /* 0x010fc80008011604 */
[----:B------:R-:W-:-:S04]  /*15d0*/  USEL UR4, UR23, UR4, !UP0 ;  /* 0x0000000417047287 */ /* 0x000fc8000c000000 */
[----:B------:R-:W-:Y:S02]  /*15e0*/  UIADD3 UR6, UPT, UPT, -UR4, UR5, URZ ;  /* 0x0000000504067290 */ /* 0x000fe4000fffe1ff */
[----:B------:R-:W-:Y:S02]  /*15f0*/  UIADD3 UR4, UPT, UPT, UR4, -UR5, URZ ;  /* 0x8000000504047290 */ /* 0x000fe4000fffe0ff */
[----:B------:R-:W-:Y:S02]  /*1600*/  UIMAD UR23, UR6, UR10, UR23 ;  /* 0x0000000a061772a4 */ /* 0x000fe4000f8e0217 */
[----:B------:R-:W-:-:S12]  /*1610*/  UIMAD UR53, UR4, UR12, UR53 ;  /* 0x0000000c043572a4 */ /* 0x000fd8000f8e0235 */
.L_x_19:
[----:B------:R-:W-:Y:S05]  /*1620*/  BRA.U !UP6, `(.L_x_20) ;  /* 0x000000010e0c7547 */ /* 0x000fea000b800000 */
[----:B------:R-:W-:Y:S01]  /*1630*/  UCGABAR_WAIT ;  /* 0x0000000000007dc7 */ /* 0x000fe20008000000 */
[----:B------:R-:W-:Y:S01]  /*1640*/  CCTL.IVALL ;  /* 0x00000000ff00798f */ /* 0x000fe20002000000 */
[----:B------:R-:W-:Y:S05]  /*1650*/  BRA `(.L_x_21) ;  /* 0x0000000000047947 */ /* 0x000fea0003800000 */
.L_x_20:
[----:B------:R-:W-:Y:S06]  /*1660*/  BAR.SYNC.DEFER_BLOCKING 0x0 ;  /* 0x0000000000007b1d */ /* 0x000fec0000010000 */
.L_x_21:
[----:B------:R-:W-:Y:S05]  /*1670*/  BRA.U UP5, `(.L_x_22) ;  /* 0x0000001d05707547 */ /* 0x000fea000b800000 */
[----:B------:R-:W2:Y:S01]  /*1680*/  LDCU UR5, c[0x0][0x388] ;  /* 0x00007100ff0577ac */ /* 0x000ea20008000800 */
[----:B------:R-:W-:Y:S01]  /*1690*/  PLOP3.LUT P1, PT, PT, PT, UP3, 0x80, 0x8 ;  /* 0x000000000008781c */ /* 0x000fe20003f2f038 */
[----:B------:R-:W-:Y:S01]  /*16a0*/  IMAD.MOV.U32 R2, RZ, RZ, RZ ;  /* 0x000000ffff027224 */ /* 0x000fe200078e00ff */
[----:B------:R-:W-:Y:S01]  /*16b0*/  ISETP.EQ.OR P2, PT, R3, RZ, P3 ;  /* 0x000000ff0300720c */ /* 0x000fe20001f42670 */
[----:B------:R-:W3:Y:S01]  /*16c0*/  LDCU UR8, c[0x0][0x38c] ;  /* 0x00007180ff0877ac */ /* 0x000ee20008000800 */
[----:B------:R-:W-:Y:S01]  /*16d0*/  PLOP3.LUT P1, PT, P1, PT, PT, 0x8, 0x80 ;  /* 0x000000000080781c */ /* 0x000fe20000f2e170 */
[----:B------:R-:W4:Y:S01]  /*16e0*/  LDCU.64 UR6, c[0x0][0x390] ;  /* 0x00007200ff0677ac */ /* 0x000f220008000a00 */
[----:B------:R-:W-:Y:S01]  /*16f0*/  UISETP.NE.AND UP1, UPT, UR18, URZ, UPT ;  /* 0x000000ff1200728c */ /* 0x000fe2000bf25270 */
[----:B-1----:R-:W1:Y:S01]  /*1700*/  LDCU UR54, c[0x0][0x370] ;  /* 0x00006e00ff3677ac */ /* 0x002e620008000800 */
[----:B--2---:R-:W-:Y:S01]  /*1710*/  UIADD3 UR5, UPT, UPT, UR5, 0x3f, URZ ;  /* 0x0000003f05057890 */ /* 0x004fe2000fffe0ff */
[----:B------:R-:W2:Y:S03]  /*1720*/  LDCU.64 UR46, c[0x0][0x348] ;  /* 0x00006900ff2e77ac */ /* 0x000ea60008000a00 */
[----:B------:R-:W-:-:S02]  /*1730*/  USHF.R.S32.HI UR4, URZ, 0x1f, UR5 ;  /* 0x0000001fff047899 */ /* 0x000fc40008011405 */
[----:B------:R-:W-:Y:S02]  /*1740*/  USHF.L.U32 UR58, UR20, 0x7, URZ ;  /* 0x00000007143a7899 */ /* 0x000fe400080006ff */
[----:B------:R-:W-:Y:S02]  /*1750*/  ULEA.HI UR4, UR4, UR5, URZ, 0x6 ;  /* 0x0000000504047291 */ /* 0x000fe4000f8f30ff */
[----:B------:R-:W-:Y:S02]  /*1760*/  USHF.L.U32 UR5, UR20, 0x5, URZ ;  /* 0x0000000514057899 */ /* 0x000fe400080006ff */
[----:B------:R-:W-:Y:S02]  /*1770*/  USHF.R.S32.HI UR4, URZ, 0x6, UR4 ;  /* 0x00000006ff047899 */ /* 0x000fe40008011404 */
[----:B------:R-:W-:Y:S02]  /*1780*/  ULOP3.LUT UR57, UR5, 0x20, URZ, 0xc0, !UPT ;  /* 0x0000002005397892 */ /* 0x000fe4000f8ec0ff */
[----:B---3--:R-:W-:Y:S01]  /*1790*/  UIMAD UR4, UR4, UR8, URZ ;  /* 0x00000008040472a4 */ /* 0x008fe2000f8e02ff */
[----:B------:R-:W3:Y:S03]  /*17a0*/  LDCU UR52, c[0x0][0x374] ;  /* 0x00006e80ff3477ac */ /* 0x000ee60008000800 */
[----:B----4-:R-:W-:-:S02]  /*17b0*/  UIMAD UR4, UR4, UR6, URZ ;  /* 0x00000006040472a4 */ /* 0x010fc4000f8e02ff */
[----:B------:R-:W-:Y:S02]  /*17c0*/  USEL UR38, UR38, 0x2, UP1 ;  /* 0x0000000226267887 */ /* 0x000fe40008800000 */
[----:B------:R-:W-:Y:S01]  /*17d0*/  UIMAD UR55, UR4, UR7, URZ ;  /* 0x00000007043772a4 */ /* 0x000fe2000f8e02ff */
[----:B------:R-:W-:Y:S01]  /*17e0*/  UMOV UR27, 0x1 ;  /* 0x00000001001b7882 */ /* 0x000fe20000000000 */
[----:B------:R-:W-:Y:S02]  /*17f0*/  UMOV UR31, URZ ;  /* 0x000000ff001f7c82 */ /* 0x000fe40008000000 */
[----:B------:R-:W-:Y:S02]  /*1800*/  UISETP.NE.AND UP2, UPT, UR55, URZ, UPT ;  /* 0x000000ff3700728c */ /* 0x000fe4000bf45270 */
[----:B------:R-:W-:Y:S01]  /*1810*/  UISETP.LT.U32.AND UP0, UPT, UR55, 0xa, UPT ;  /* 0x0000000a3700788c */ /* 0x000fe2000bf01070 */
[----:B------:R-:W-:Y:S01]  /*1820*/  UMOV UR36, URZ ;  /* 0x000000ff00247c82 */ /* 0x000fe20008000000 */
[----:B------:R-:W-:-:S02]  /*1830*/  UMOV UR42, URZ ;  /* 0x000000ff002a7c82 */ /* 0x000fc40008000000 */
[----:B------:R-:W-:-:S04]  /*1840*/  USEL UR4, UR55, 0xa, UP0 ;  /* 0x0000000a37047887 */ /* 0x000fc80008000000 */
[----:B------:R-:W-:Y:S02]  /*1850*/  UIADD3 UR5, UPT, UPT, UR4, -0x1, URZ ;  /* 0xffffffff04057890 */ /* 0x000fe4000fffe0ff */
[----:B------:R-:W-:Y:S02]  /*1860*/  @!UP2 UIADD3 UR5, UPT, UPT, UR4, URZ, URZ ;  /* 0x000000ff0405a290 */ /* 0x000fe4000fffe0ff */
[----:B------:R-:W-:Y:S02]  /*1870*/  UIADD3 UR51, UPT, UPT, UR55, -UR4, URZ ;  /* 0x8000000437337290 */ /* 0x000fe4000fffe0ff */
[----:B-123--:R-:W-:-:S12]  /*1880*/  UIADD3 UR56, UPT, UPT, UR5, 0x1, URZ ;  /* 0x0000000105387890 */ /* 0x00efd8000fffe0ff */
.L_x_40:
[----:B------:R-:W1:Y:S01]  /*1890*/  S2UR UR30, SR_CgaCtaId ;  /* 0x00000000001e79c3 */ /* 0x000e620000008800 */
[----:B------:R-:W-:Y:S01]  /*18a0*/  UMOV UR4, 0x400 ;  /* 0x0000040000047882 */ /* 0x000fe20000000000 */
[----:B------:R-:W-:Y:S01]  /*18b0*/  MOV R0, UR27 ;  /* 0x0000001b00007c02 */ /* 0x000fe20008000f00 */
[----:B------:R-:W-:Y:S02]  /*18c0*/  UISETP.NE.AND UP0, UPT, UR55, URZ, UPT ;  /* 0x000000ff3700728c */ /* 0x000fe4000bf05270 */
[----:B------:R-:W-:Y:S01]  /*18d0*/  ULEA UR18, UR23, UR57, 0x6 ;  /* 0x0000003917127291 */ /* 0x000fe2000f8e30ff */
[----:B------:R-:W-:Y:S01]  /*18e0*/  SHF.L.U32 R0, R0, 0x1f, RZ ;  /* 0x0000001f00007819 */ /* 0x000fe200000006ff */
[----:B------:R-:W-:Y:S01]  /*18f0*/  UMOV UR28, URZ ;  /* 0x000000ff001c7c82 */ /* 0x000fe20008000000 */
[----:B------:R-:W-:Y:S01]  /*1900*/  UMOV UR22, URZ ;  /* 0x000000ff00167c82 */ /* 0x000fe20008000000 */
[----:B------:R-:W-:Y:S01]  /*1910*/  UMOV UR21, URZ ;  /* 0x000000ff00157c82 */ /* 0x000fe20008000000 */
[----:B------:R-:W-:Y:S01]  /*1920*/  UMOV UR20, URZ ;  /* 0x000000ff00147c82 */ /* 0x000fe20008000000 */
[----:B-1----:R-:W-:-:S04]  /*1930*/  ULEA UR30, UR30, UR4, 0x18 ;  /* 0x000000041e1e7291 */ /* 0x002fc8000f8ec0ff */
[----:B------:R-:W-:-:S09]  /*1940*/  ULEA UR4, UR31, UR30, 0x3 ;  /* 0x0000001e1f047291 */ /* 0x000fd2000f8e18ff */
[----:B------:R1:W2:Y:S01]  /*1950*/  SYNCS.PHASECHK.TRANS64.TRYWAIT P0, [UR4+0x50], R0 ;  /* 0x00005000ff0075a7 */ /* 0x0002a20008001104 */
[----:B------:R-:W-:-:S04]  /*1960*/  ULEA.HI UR4, UR53, UR53, URZ, 0x1 ;  /* 0x0000003535047291 */ /* 0x000fc8000f8f08ff */
[----:B------:R-:W-:-:S04]  /*1970*/  USHF.L.U32 UR4, UR4, 0x7, URZ ;  /* 0x0000000704047899 */ /* 0x000fc800080006ff */
[----:B------:R-:W-:-:S04]  /*1980*/  ULOP3.LUT UR4, UR4, 0xffffff00, URZ, 0xc0, !UPT ;  /* 0xffffff0004047892 */ /* 0x000fc8000f8ec0ff */
[----:B------:R-:W-:Y:S01]  /*1990*/  ULOP3.LUT UR43, UR4, 0x80, UR58, 0xf8, !UPT ;  /* 0x00000080042b7892 */ /* 0x000fe2000f8ef83a */
[----:B------:R-:W-:Y:S11]  /*19a0*/  BRA.U !UP0, `(.L_x_23) ;  /* 0x0000000508ac7547 */ /* 0x000ff6000b800000 */
[----:B------:R-:W3:Y:S01]  /*19b0*/  LDCU.128 UR12, c[0x0][0x480] ;  /* 0x00009000ff0c77ac */ /* 0x000ee20008000c00 */
[----:B------:R-:W4:Y:S01]  /*19c0*/  LDCU.128 UR8, c[0x0][0x490] ;  /* 0x00009200ff0877ac */ /* 0x000f220008000c00 */
[----:B------:R-:W1:Y:S01]  /*19d0*/  LDCU.64 UR20, c[0x0][0x4c0] ;  /* 0x00009800ff1477ac */ /* 0x000e620008000a00 */
[----:B------:R-:W1:Y:S01]  /*19e0*/  LDCU.64 UR16, c[0x0][0x4f0] ;  /* 0x00009e00ff1077ac */ /* 0x000e620008000a00 */
[----:B------:R-:W1:Y:S01]  /*19f0*/  LDCU UR19, c[0x0][0x4c8] ;  /* 0x00009900ff1377ac */ /* 0x000e620008000800 */
[----:B---3--:R-:W-:Y:S02]  /*1a00*/  UIMAD.WIDE.U32 UR4, UR43, UR13, URZ ;  /* 0x0000000d2b0472a5 */ /* 0x008fe4000f8e00ff */
[----:B------:R-:W-:Y:S02]  /*1a10*/  UISETP.NE.AND UP0, UPT, UR12, 0x1, UPT ;  /* 0x000000010c00788c */ /* 0x000fe4000bf05270 */
[----:B------:R-:W-:Y:S01]  /*1a20*/  USHF.R.U32.HI UR5, URZ, UR14, UR5 ;  /* 0x0000000eff057299 */ /* 0x000fe20008011605 */
[----:B------:R-:W3:Y:S03]  /*1a30*/  LDCU UR49, c[0x0][0x38c] ;  /* 0x00007180ff3177ac */ /* 0x000ee60008000800 */
[----:B------:R-:W-:-:S02]  /*1a40*/  USEL UR5, UR43, UR5, !UP0 ;  /* 0x000000052b057287 */ /* 0x000fc4000c000000 */
[----:B------:R-:W-:Y:S02]  /*1a50*/  UISETP.NE.AND UP0, UPT, UR15, 0x1, UPT ;  /* 0x000000010f00788c */ /* 0x000fe4000bf05270 */
[----:B----4-:R-:W-:Y:S01]  /*1a60*/  UIMAD.WIDE.U32 UR6, UR5, UR8, URZ ;  /* 0x00000008050672a5 */ /* 0x010fe2000f8e00ff */
[----:B------:R-:W4:Y:S01]  /*1a70*/  LDCU UR8, c[0x0][0x4a0] ;  /* 0x00009400ff0877ac */ /* 0x000f220008000800 */
[----:B------:R-:W1:Y:S05]  /*1a80*/  LDCU UR23, c[0x0][0x4cc] ;  /* 0x00009980ff1777ac */ /* 0x000e6a0008000800 */
[----:B------:R-:W-:Y:S01]  /*1a90*/  UMOV UR4, UR7 ;  /* 0x0000000700047c82 */ /* 0x000fe20008000000 */
[----:B------:R-:W1:Y:S01]  /*1aa0*/  LDCU.64 UR40, c[0x0][0x390] ;  /* 0x00007200ff2877ac */ /* 0x000e620008000a00 */
[----:B------:R-:W-:Y:S01]  /*1ab0*/  USHF.R.U32.HI UR4, URZ, UR9, UR4 ;  /* 0x00000009ff047299 */ /* 0x000fe20008011604 */
[----:B------:R-:W1:Y:S03]  /*1ac0*/  LDCU UR9, c[0x0][0x4ec] ;  /* 0x00009d80ff0977ac */ /* 0x000e660008000800 */
[----:B------:R-:W-:-:S02]  /*1ad0*/  USEL UR4, UR5, UR4, !UP0 ;  /* 0x0000000405047287 */ /* 0x000fc4000c000000 */
[----:B------:R-:W-:Y:S02]  /*1ae0*/  UISETP.NE.AND UP0, UPT, UR10, 0x1, UPT ;  /* 0x000000010a00788c */ /* 0x000fe4000bf05270 */
[----:B------:R-:W-:Y:S01]  /*1af0*/  UIMAD.WIDE.U32 UR6, UR4, UR11, URZ ;  /* 0x0000000b040672a5 */ /* 0x000fe2000f8e00ff */
[----:B------:R-:W1:Y:S01]  /*1b00*/  LDCU.64 UR24, c[0x0][0x4d0] ;  /* 0x00009a00ff1877ac */ /* 0x000e620008000a00 */
[----:B------:R-:W-:-:S05]  /*1b10*/  UIADD3 UR42, UPT, UPT, UR56, UR36, URZ ;  /* 0x00000024382a7290 */ /* 0x000fca000fffe0ff */
[----:B------:R-:W-:Y:S01]  /*1b20*/  UMOV UR6, UR7 ;  /* 0x0000000700067c82 */ /* 0x000fe20008000000 */
[----:B------:R-:W-:Y:S02]  /*1b30*/  UIADD3 UR7, UPT, UPT, -UR4, URZ, URZ ;  /* 0x000000ff04077290 */ /* 0x000fe4000fffe1ff */
[----:B----4-:R-:W-:Y:S02]  /*1b40*/  USHF.R.U32.HI UR6, URZ, UR8, UR6 ;  /* 0x00000008ff067299 */ /* 0x010fe40008011606 */
[----:B------:R-:W-:Y:S02]  /*1b50*/  UIADD3 UR8, UPT, UPT, -UR5, URZ, URZ ;  /* 0x000000ff05087290 */ /* 0x000fe4000fffe1ff */
[----:B------:R-:W-:Y:S02]  /*1b60*/  USEL UR14, UR4, UR6, !UP0 ;  /* 0x00000006040e7287 */ /* 0x000fe4000c000000 */
[----:B------:R-:W-:Y:S02]  /*1b70*/  UIMAD UR7, UR15, UR7, UR5 ;  /* 0x000000070f0772a4 */ /* 0x000fe4000f8e0205 */
[----:B------:R-:W-:-:S02]  /*1b80*/  UIADD3 UR6, UPT, UPT, -UR14, URZ, URZ ;  /* 0x000000ff0e067290 */ /* 0x000fc4000fffe1ff */
[----:B------:R-:W-:Y:S02]  /*1b90*/  UIMAD UR8, UR12, UR8, UR43 ;  /* 0x000000080c0872a4 */ /* 0x000fe4000f8e022b */
[----:B------:R-:W-:Y:S02]  /*1ba0*/  UIMAD UR13, UR10, UR6, UR4 ;  /* 0x000000060a0d72a4 */ /* 0x000fe4000f8e0204 */
[----:B-1----:R-:W-:Y:S02]  /*1bb0*/  UIMAD UR11, UR8, UR20, UR9 ;  /* 0x00000014080b72a4 */ /* 0x002fe4000f8e0209 */
[----:B------:R-:W-:Y:S01]  /*1bc0*/  UIMAD UR12, UR7, UR21, UR16 ;  /* 0x00000015070c72a4 */ /* 0x000fe2000f8e0210 */
[----:B------:R-:W1:Y:S02]  /*1bd0*/  LDCU.64 UR4, c[0x0][0x4f8] ;  /* 0x00009f00ff0477ac */ /* 0x000e640008000a00 */
[----:B------:R-:W4:Y:S01]  /*1be0*/  LDCU UR6, c[0x0][0x500] ;  /* 0x0000a000ff0677ac */ /* 0x000f220008000800 */
[----:B------:R-:W-:Y:S01]  /*1bf0*/  UIMAD UR13, UR13, UR19, UR17 ;  /* 0x000000130d0d72a4 */ /* 0x000fe2000f8e0211 */
[----:B------:R-:W-:Y:S01]  /*1c00*/  UMOV UR28, URZ ;  /* 0x000000ff001c7c82 */ /* 0x000fe20008000000 */
[----:B------:R-:W-:Y:S01]  /*1c10*/  UMOV UR7, UR31 ;  /* 0x0000001f00077c82 */ /* 0x000fe20008000000 */
[----:B------:R-:W-:Y:S01]  /*1c20*/  UMOV UR20, URZ ;  /* 0x000000ff00147c82 */ /* 0x000fe20008000000 */
[----:B------:R-:W-:Y:S01]  /*1c30*/  UMOV UR21, URZ ;  /* 0x000000ff00157c82 */ /* 0x000fe20008000000 */
[----:B---3--:R-:W-:-:S07]  /*1c40*/  UMOV UR22, URZ ;  /* 0x000000ff00167c82 */ /* 0x008fce0008000000 */
.L_x_29:
[----:B------:R-:W-:Y:S01]  /*1c50*/  @!P3 MOV R3, 0xa000 ;  /* 0x0000a0000003b802 */ /* 0x000fe20000000f00 */
[----:B------:R-:W-:Y:S01]  /*1c60*/  ULEA UR9, UR7, UR30, 0x3 ;  /* 0x0000001e07097291 */ /* 0x000fe2000f8e18ff */
[----:B-12---:R-:W-:Y:S11]  /*1c70*/  @P0 BRA `(.L_x_24) ;  /* 0x0000000000100947 */ /* 0x006ff60003800000 */
[----:B------:R-:W-:Y:S04]  /*1c80*/  MOV R0, UR27 ;  /* 0x0000001b00007c02 */ /* 0x000fe80008000f00 */
[----:B------:R-:W-:Y:S04]  /*1c90*/  SHF.L.U32 R5, R0, 0x1f, RZ ;  /* 0x0000001f00057819 */ /* 0x000fe800000006ff */
[----:B------:R-:W2:Y:S02]  /*1ca0*/  SYNCS.PHASECHK.TRANS64.TRYWAIT P0, [UR9+0x50], R5 ;  /* 0x00005005ff0075a7 */ /* 0x000ea40008001109 */
[----:B--2---:R-:W-:Y:S05]  /*1cb0*/  @!P0 BRA `(.L_x_25) ;  /* 0x0000006c00f48947 */ /* 0x004fea0003800000 */
.L_x_24:
[----:B------:R3:W-:Y:S01]  /*1cc0*/  @!P3 SYNCS.ARRIVE.TRANS64 RZ, [UR9], R3 ;  /* 0x00000003ffffb9a7 */ /* 0x0007e20008000009 */
[----:B------:R-:W-:Y:S04]  /*1cd0*/  ULOP3.LUT UR8, UR38, 0x2, URZ, 0xfc, !UPT ;  /* 0x0000000226087892 */ /* 0x000fe8000f8efcff */
[----:B------:R-:W-:Y:S09]  /*1ce0*/  UISETP.NE.AND UP0, UPT, UR8, 0x2, UPT ;  /* 0x000000020800788c */ /* 0x000ff2000bf05270 */
[----:B------:R-:W-:Y:S05]  /*1cf0*/  BRA.U UP0, `(.L_x_26) ;  /* 0x0000000100047547 */ /* 0x000fea000b800000 */
[----:B-1--4-:R-:W-:Y:S05]  /*1d00*/  BPT.TRAP 0x1 ;  /* 0x000000040000795c */ /* 0x012fea0000300000 */
.L_x_26:
[----:B------:R-:W-:Y:S04]  /*1d10*/  BSSY.RECONVERGENT B0, `(.L_x_27) ;  /* 0x0000003000007945 */ /* 0x000fe80003800200 */
[----:B------:R-:W-:Y:S05]  /*1d20*/  @P2 BRA `(.L_x_28) ;  /* 0x0000000000042947 */ /* 0x000fea0003800000 */
[----:B-1--4-:R-:W-:Y:S05]  /*1d30*/  BPT.TRAP 0x1 ;  /* 0x000000040000795c */ /* 0x012fea0000300000 */
.L_x_28:
[----:B-1--4-:R-:W-:Y:S05]  /*1d40*/  BSYNC.RECONVERGENT B0 ;  /* 0x0000000000007941 */ /* 0x012fea0003800200 */
.L_x_27:
[----:B------:R-:W-:Y:S02]  /*1d50*/  UIADD3 UR8, UPT, UPT, UR7, 0x1, URZ ;  /* 0x0000000107087890 */ /* 0x000fe4000fffe0ff */
[----:B------:R-:W-:Y:S02]  /*1d60*/  UIMAD UR15, UR20, UR23, UR4 ;  /* 0x00000017140f72a4 */ /* 0x000fe4000f8e0204 */
[----:B------:R-:W-:Y:S02]  /*1d70*/  UISETP.NE.AND UP0, UPT, UR8, 0xa, UPT ;  /* 0x0000000a0800788c */ /* 0x000fe4000bf05270 */
[----:B------:R-:W-:Y:S02]  /*1d80*/  ULEA UR17, UR7, UR30, 0xe ;  /* 0x0000001e07117291 */ /* 0x000fe4000f8e70ff */
[----:B------:R-:W-:Y:S02]  /*1d90*/  USEL UR10, URZ, 0x1, UP0 ;  /* 0x00000001ff0a7887 */ /* 0x000fe40008000000 */
[----:B------:R-:W-:Y:S02]  /*1da0*/  USEL UR31, UR8, URZ, UP0 ;  /* 0x000000ff081f7287 */ /* 0x000fe40008000000 */
[----:B------:R-:W-:Y:S02]  /*1db0*/  ULOP3.LUT UR27, UR27, UR10, URZ, 0x3c, !UPT ;  /* 0x0000000a1b1b7292 */ /* 0x000fe4000f8e3cff */
[----:B------:R-:W-:Y:S02]  /*1dc0*/  ULEA UR8, UR31, UR30, 0x3 ;  /* 0x0000001e1f087291 */ /* 0x000fe4000f8e18ff */
[----:B------:R-:W-:Y:S02]  /*1dd0*/  ULEA UR16, UR7, UR30, 0xc ;  /* 0x0000001e07107291 */ /* 0x000fe4000f8e60ff */
[----:B------:R-:W-:Y:S01]  /*1de0*/  UIADD3 UR34, UP0, UPT, UR46, 0x80, URZ ;  /* 0x000000802e227890 */ /* 0x000fe2000ff1e0ff */
[----:B--2---:R-:W-:Y:S01]  /*1df0*/  MOV R0, UR27 ;  /* 0x0000001b00007c02 */ /* 0x004fe20008000f00 */
[----:B------:R-:W-:Y:S02]  /*1e00*/  ULOP3.LUT UR9, UR9, 0xfefffff8, URZ, 0xc0, !UPT ;  /* 0xfefffff809097892 */ /* 0x000fe4000f8ec0ff */
[----:B------:R-:W-:Y:S01]  /*1e10*/  USHF.L.U32 UR10, UR28, 0x6, URZ ;  /* 0x000000061c0a7899 */ /* 0x000fe200080006ff */
[----:B---3--:R-:W-:Y:S01]  /*1e20*/  SHF.L.U32 R3, R0, 0x1f, RZ ;  /* 0x0000001f00037819 */ /* 0x008fe200000006ff */
[----:B------:R-:W-:Y:S02]  /*1e30*/  UIADD3.X UR35, UPT, UPT, URZ, UR47, URZ, UP0, !UPT ;  /* 0x0000002fff237290 */ /* 0x000fe400087fe4ff */
[----:B------:R-:W-:Y:S01]  /*1e40*/  UIADD3 UR32, UP3, UPT, UR46, 0x200, URZ ;  /* 0x000002002e207890 */ /* 0x000fe2000ff7e0ff */
[----:B------:R3:W1:Y:S01]  /*1e50*/  SYNCS.PHASECHK.TRANS64.TRYWAIT P0, [UR8+0x50], R3 ;  /* 0x00005003ff0075a7 */ /* 0x0006620008001108 */
[----:B------:R-:W-:Y:S02]  /*1e60*/  UIMAD UR8, UR21, UR24, UR5 ;  /* 0x00000018150872a4 */ /* 0x000fe4000f8e0205 */
[----:B------:R-:W-:Y:S02]  /*1e70*/  UIMAD UR7, UR22, UR25, UR6 ;  /* 0x00000019160772a4 */ /* 0x000fe4000f8e0206 */
[----:B------:R-:W-:Y:S02]  /*1e80*/  ULEA UR15, UR8, UR15, 0x5 ;  /* 0x0000000f080f7291 */ /* 0x000fe4000f8e28ff */
[----:B------:R-:W-:Y:S02]  /*1e90*/  UIADD3 UR8, UPT, UPT, UR17, 0x6400, URZ ;  /* 0x0000640011087890 */ /* 0x000fe4000fffe0ff */
[----:B------:R-:W-:Y:S02]  /*1ea0*/  ULEA UR7, UR7, UR15, 0xa ;  /* 0x0000000f07077291 */ /* 0x000fe4000f8e50ff */
[----:B------:R-:W-:Y:S02]  /*1eb0*/  UIADD3.X UR33, UPT, UPT, URZ, UR47, URZ, UP3, !UPT ;  /* 0x0000002fff217290 */ /* 0x000fe40009ffe4ff */
[----:B------:R-:W-:Y:S02]  /*1ec0*/  UPRMT UR7, UR7, 0x5410, URZ ;  /* 0x0000541007077896 */ /* 0x000fe400080000ff */
[----:B------:R-:W-:Y:S02]  /*1ed0*/  UIADD3 UR16, UPT, UPT, UR16, 0x2e400, URZ ;  /* 0x0002e40010107890 */ /* 0x000fe4000fffe0ff */
[----:B------:R-:W-:Y:S02]  /*1ee0*/  UIADD3 UR37, UPT, UPT, UR20, 0x1, URZ ;  /* 0x0000000114257890 */ /* 0x000fe4000fffe0ff */
[----:B------:R-:W-:Y:S02]  /*1ef0*/  UIADD3 UR29, UPT, UPT, UR21, 0x1, URZ ;  /* 0x00000001151d7890 */ /* 0x000fe4000fffe0ff */
[----:B------:R-:W-:Y:S02]  /*1f00*/  UISETP.NE.AND UP2, UPT, UR37, UR49, UPT ;  /* 0x000000312500728c */ /* 0x000fe4000bf45270 */
[----:B------:R-:W-:Y:S02]  /*1f10*/  UIADD3 UR26, UPT, UPT, UR22, 0x1, URZ ;  /* 0x00000001161a7890 */ /* 0x000fe4000fffe0ff */
[----:B------:R-:W-:Y:S01]  /*1f20*/  UIADD3 UR36, UPT, UPT, UR36, 0x1, URZ ;  /* 0x0000000124247890 */ /* 0x000fe2000fffe0ff */
[----:B------:R-:W-:Y:S01]  /*1f30*/  UMOV UR44, 0x0 ;  /* 0x00000000002c7882 */ /* 0x000fe20000000000 */
[----:B------:R-:W-:Y:S01]  /*1f40*/  UMOV UR45, 0x10000000 ;  /* 0x10000000002d7882 */ /* 0x000fe20000000000 */
[----:B------:R-:W-:Y:S01]  /*1f50*/  UMOV UR17, UR9 ;  /* 0x0000000900117c82 */ /* 0x000fe20008000000 */
[----:B------:R2:W-:Y:S01]  /*1f60*/  UTMALDG.5D.IM2COL.2CTA [UR8], [UR34], UR7, desc[UR44] ;  /* 0x00002c08220073b4 */ /* 0x0005e20008261007 */
[----:B------:R-:W-:Y:S02]  /*1f70*/  UMOV UR19, UR10 ;  /* 0x0000000a00137c82 */ /* 0x000fe40008000000 */
[----:B------:R-:W-:Y:S04]  /*1f80*/  @UP2 UIADD3 UR29, UPT, UPT, UR21, URZ, URZ ;  /* 0x000000ff151d2290 */ /* 0x000fe8000fffe0ff */
[----:B------:R-:W-:Y:S01]  /*1f90*/  UISETP.NE.AND UP1, UPT, UR29, UR40, UPT ;  /* 0x000000281d00728c */ /* 0x000fe2000bf25270 */
[----:B------:R4:W-:Y:S10]  /*1fa0*/  UTMALDG.5D.2CTA [UR16], [UR32], desc[UR44] ;  /* 0x00002c10200075b4 */ /* 0x0009f40008221000 */
[----:B------:R-:W-:Y:S04]  /*1fb0*/  @UP1 UIADD3 UR26, UPT, UPT, UR22, URZ, URZ ;  /* 0x000000ff161a1290 */ /* 0x000fe8000fffe0ff */
[----:B------:R-:W-:Y:S02]  /*1fc0*/  UISETP.NE.AND UP0, UPT, UR26, UR41, UPT ;  /* 0x000000291a00728c */ /* 0x000fe4000bf05270 */
[----:B--2---:R-:W-:Y:S09]  /*1fd0*/  UIADD3 UR8, UPT, UPT, UR28, 0x1, URZ ;  /* 0x000000011c087890 */ /* 0x004ff2000fffe0ff */
[----:B------:R-:W-:Y:S01]  /*1fe0*/  @UP0 UIADD3 UR8, UPT, UPT, UR28, URZ, URZ ;  /* 0x000000ff1c080290 */ /* 0x000fe2000fffe0ff */
[----:B------:R-:W-:Y:S01]  /*1ff0*/  UMOV UR7, UR31 ;  /* 0x0000001f00077c82 */ /* 0x000fe20008000000 */
[----:B----4-:R-:W-:Y:S02]  /*2000*/  USEL UR22, UR26, URZ, UP0 ;  /* 0x000000ff1a167287 */ /* 0x010fe40008000000 */
[----:B------:R-:W-:Y:S02]  /*2010*/  UISETP.NE.AND UP0, UPT, UR36, UR42, UPT ;  /* 0x0000002a2400728c */ /* 0x000fe4000bf05270 */
[----:B------:R-:W-:Y:S02]  /*2020*/  USEL UR20, UR37, URZ, UP2 ;  /* 0x000000ff25147287 */ /* 0x000fe40009000000 */
[----:B------:R-:W-:Y:S01]  /*2030*/  USEL UR21, UR29, URZ, UP1 ;  /* 0x000000ff1d157287 */ /* 0x000fe20008800000 */
[----:B------:R-:W-:Y:S04]  /*2040*/  UMOV UR28, UR8 ;  /* 0x00000008001c7c82 */ /* 0x000fe80008000000 */
[----:B---3--:R-:W-:Y:S07]  /*2050*/  BRA.U UP0, `(.L_x_29) ;  /* 0xfffffff900fc7547 */ /* 0x008fee000b83ffff */
.L_x_23:
[----:B------:R-:W-:Y:S01]  /*2060*/  ULEA UR4, UR31, UR30, 0x3 ;  /* 0x0000001e1f047291 */ /* 0x000fe2000f8e18ff */
[----:B-1----:R-:W-:Y:S01]  /*2070*/  MOV R0, UR27 ;  /* 0x0000001b00007c02 */ /* 0x002fe20008000f00 */
[----:B------:R-:W-:Y:S01]  /*2080*/  @!P1 SYNCS.ARRIVE.TRANS64.A1T0 RZ, [UR30+0xd8], RZ ;  /* 0x0000d8ffffff99a7 */ /* 0x000fe2000810001e */
[----:B------:R-:W-:Y:S02]  /*2090*/  UISETP.GE.AND UP0, UPT, UR51, 0x1, UPT ;  /* 0x000000013300788c */ /* 0x000fe4000bf06270 */
[----:B------:R-:W-:-:S04]  /*20a0*/  SHF.L.U32 R0, R0, 0x1f, RZ ;  /* 0x0000001f00007819 */ /* 0x000fc800000006ff */
[----:B--2---:R1:W2:Y:S03]  /*20b0*/  SYNCS.PHASECHK.TRANS64.TRYWAIT P0, [UR4+0x50], R0 ;  /* 0x00005000ff0075a7 */ /* 0x0042a60008001104 */
[----:B------:R-:W-:Y:S05]  /*20c0*/  BRA.U !UP0, `(.L_x_30) ;  /* 0x0000000508a47547 */ /* 0x000fea000b800000 */
[----:B------:R-:W3:Y:S01]  /*20d0*/  LDCU.128 UR8, c[0x0][0x480] ;  /* 0x00009000ff0877ac */ /* 0x000ee20008000c00 */
[----:B------:R-:W4:Y:S01]  /*20e0*/  LDCU.128 UR32, c[0x0][0x490] ;  /* 0x00009200ff2077ac */ /* 0x000f220008000c00 */
[----:B------:R-:W1:Y:S01]  /*20f0*/  LDCU UR13, c[0x0][0x4c8] ;  /* 0x00009900ff0d77ac */ /* 0x000e620008000800 */
        /* <DEDUP_REMOVED lines=10> */
[----:B------:R-:W1:Y:S05]  /*21a0*/  LDCU.64 UR40, c[0x0][0x390] ;  /* 0x00007200ff2877ac */ /* 0x000e6a0008000a00 */
[----:B------:R-:W-:Y:S01]  /*21b0*/  UMOV UR4, UR7 ;  /* 0x0000000700047c82 */ /* 0x000fe20008000000 */
[----:B------:R-:W1:Y:S01]  /*21c0*/  LDCU.64 UR24, c[0x0][0x4d0] ;  /* 0x00009a00ff1877ac */ /* 0x000e620008000a00 */
[----:B------:R-:W-:Y:S01]  /*21d0*/  USHF.R.U32.HI UR4, URZ, UR33, UR4 ;  /* 0x00000021ff047299 */ /* 0x000fe20008011604 */
[----:B------:R-:W4:Y:S03]  /*21e0*/  LDCU.64 UR32, c[0x0][0x4c0] ;  /* 0x00009800ff2077ac */ /* 0x000f260008000a00 */
[----:B------:R-:W-:-:S02]  /*21f0*/  USEL UR4, UR5, UR4, !UP0 ;  /* 0x0000000405047287 */ /* 0x000fc4000c000000 */
[----:B------:R-:W-:Y:S02]  /*2200*/  UISETP.NE.AND UP0, UPT, UR34, 0x1, UPT ;  /* 0x000000012200788c */ /* 0x000fe4000bf05270 */
[----:B------:R-:W-:Y:S02]  /*2210*/  UIMAD.WIDE.U32 UR6, UR4, UR35, URZ ;  /* 0x00000023040672a5 */ /* 0x000fe4000f8e00ff */
[----:B------:R-:W-:Y:S01]  /*2220*/  UIADD3 UR42, UPT, UPT, UR51, UR42, URZ ;  /* 0x0000002a332a7290 */ /* 0x000fe2000fffe0ff */
[----:B------:R-:W-:-:S04]  /*2230*/  UMOV UR37, UR51 ;  /* 0x0000003300257c82 */ /* 0x000fc80008000000 */
[----:B------:R-:W-:Y:S01]  /*2240*/  UMOV UR6, UR7 ;  /* 0x0000000700067c82 */ /* 0x000fe20008000000 */
[----:B------:R-:W-:Y:S02]  /*2250*/  UIADD3 UR7, UPT, UPT, -UR5, URZ, URZ ;  /* 0x000000ff05077290 */ /* 0x000fe4000fffe1ff */
[----:B---3--:R-:W-:Y:S02]  /*2260*/  USHF.R.U32.HI UR6, URZ, UR9, UR6 ;  /* 0x00000009ff067299 */ /* 0x008fe40008011606 */
[----:B------:R-:W-:Y:S02]  /*2270*/  UIMAD UR7, UR8, UR7, UR43 ;  /* 0x00000007080772a4 */ /* 0x000fe4000f8e022b */
[----:B------:R-:W-:Y:S02]  /*2280*/  USEL UR14, UR4, UR6, !UP0 ;  /* 0x00000006040e7287 */ /* 0x000fe4000c000000 */
[----:B------:R-:W-:Y:S02]  /*2290*/  UIADD3 UR6, UPT, UPT, -UR4, URZ, URZ ;  /* 0x000000ff04067290 */ /* 0x000fe4000fffe1ff */
[----:B------:R-:W-:-:S02]  /*22a0*/  UIADD3 UR9, UPT, UPT, -UR14, URZ, URZ ;  /* 0x000000ff0e097290 */ /* 0x000fc4000fffe1ff */
[----:B------:R-:W-:Y:S02]  /*22b0*/  UIMAD UR12, UR11, UR6, UR5 ;  /* 0x000000060b0c72a4 */ /* 0x000fe4000f8e0205 */
[----:B------:R-:W-:Y:S02]  /*22c0*/  UIMAD UR9, UR34, UR9, UR4 ;  /* 0x00000009220972a4 */ /* 0x000fe4000f8e0204 */
[----:B----4-:R-:W-:Y:S01]  /*22d0*/  UIMAD UR11, UR7, UR32, UR10 ;  /* 0x00000020070b72a4 */ /* 0x010fe2000f8e020a */
[----:B------:R-:W3:Y:S02]  /*22e0*/  LDCU UR43, c[0x0][0x38c] ;  /* 0x00007180ff2b77ac */ /* 0x000ee40008000800 */
[----:B------:R-:W4:Y:S01]  /*22f0*/  LDCU UR6, c[0x0][0x500] ;  /* 0x0000a000ff0677ac */ /* 0x000f220008000800 */
[----:B------:R-:W2:Y:S01]  /*2300*/  LDCU.64 UR4, c[0x0][0x4f8] ;  /* 0x00009f00ff0477ac */ /* 0x000ea20008000a00 */
[----:B-1----:R-:W-:Y:S02]  /*2310*/  UIMAD UR12, UR12, UR33, UR16 ;  /* 0x000000210c0c72a4 */ /* 0x002fe4000f8e0210 */
[----:B------:R-:W-:Y:S01]  /*2320*/  UIMAD UR13, UR9, UR13, UR17 ;  /* 0x0000000d090d72a4 */ /* 0x000fe2000f8e0211 */
[----:B------:R-:W-:-:S11]  /*2330*/  UMOV UR7, UR31 ;  /* 0x0000001f00077c82 */ /* 0x000fd60008000000 */
.L_x_36:
[----:B------:R-:W-:Y:S01]  /*2340*/  @!P3 MOV R3, 0xa000 ;  /* 0x0000a0000003b802 */ /* 0x000fe20000000f00 */
[----:B------:R-:W-:Y:S01]  /*2350*/  ULEA UR9, UR7, UR30, 0x3 ;  /* 0x0000001e07097291 */ /* 0x000fe2000f8e18ff */
[----:B--2---:R-:W-:Y:S11]  /*2360*/  @P0 BRA `(.L_x_31) ;  /* 0x0000000000100947 */ /* 0x004ff60003800000 */
[----:B------:R-:W-:Y:S04]  /*2370*/  MOV R0, UR27 ;  /* 0x0000001b00007c02 */ /* 0x000fe80008000f00 */
[----:B------:R-:W-:Y:S04]  /*2380*/  SHF.L.U32 R5, R0, 0x1f, RZ ;  /* 0x0000001f00057819 */ /* 0x000fe800000006ff */
[----:B------:R-:W1:Y:S02]  /*2390*/  SYNCS.PHASECHK.TRANS64.TRYWAIT P0, [UR9+0x50], R5 ;  /* 0x00005005ff0075a7 */ /* 0x000e640008001109 */
[----:B-1----:R-:W-:Y:S05]  /*23a0*/  @!P0 BRA `(.L_x_32) ;  /* 0x0000006800508947 */ /* 0x002fea0003800000 */
.L_x_31:
[----:B------:R2:W-:Y:S01]  /*23b0*/  @!P3 SYNCS.ARRIVE.TRANS64 RZ, [UR9], R3 ;  /* 0x00000003ffffb9a7 */ /* 0x0005e20008000009 */
[----:B------:R-:W-:Y:S04]  /*23c0*/  ULOP3.LUT UR8, UR38, 0x2, URZ, 0xfc, !UPT ;  /* 0x0000000226087892 */ /* 0x000fe8000f8efcff */
[----:B------:R-:W-:Y:S09]  /*23d0*/  UISETP.NE.AND UP0, UPT, UR8, 0x2, UPT ;  /* 0x000000020800788c */ /* 0x000ff2000bf05270 */
[----:B------:R-:W-:Y:S05]  /*23e0*/  BRA.U UP0, `(.L_x_33) ;  /* 0x0000000100047547 */ /* 0x000fea000b800000 */
[----:B---34-:R-:W-:Y:S05]  /*23f0*/  BPT.TRAP 0x1 ;  /* 0x000000040000795c */ /* 0x018fea0000300000 */
.L_x_33:
[----:B------:R-:W-:Y:S04]  /*2400*/  BSSY.RECONVERGENT B0, `(.L_x_34) ;  /* 0x0000003000007945 */ /* 0x000fe80003800200 */
[----:B------:R-:W-:Y:S05]  /*2410*/  @P2 BRA `(.L_x_35) ;  /* 0x0000000000042947 */ /* 0x000fea0003800000 */
[----:B---34-:R-:W-:Y:S05]  /*2420*/  BPT.TRAP 0x1 ;  /* 0x000000040000795c */ /* 0x018fea0000300000 */
.L_x_35:
[----:B---34-:R-:W-:Y:S05]  /*2430*/  BSYNC.RECONVERGENT B0 ;  /* 0x0000000000007941 */ /* 0x018fea0003800200 */
.L_x_34:
        /* <DEDUP_REMOVED lines=8> */
[----:B------:R-:W-:Y:S02]  /*24c0*/  UIMAD UR10, UR21, UR24, UR5 ;  /* 0x00000018150a72a4 */ /* 0x000fe4000f8e0205 */
[----:B------:R-:W-:Y:S01]  /*24d0*/  UIADD3 UR34, UP0, UPT, UR46, 0x80, URZ ;  /* 0x000000802e227890 */ /* 0x000fe2000ff1e0ff */
[----:B-1----:R-:W-:Y:S01]  /*24e0*/  MOV R0, UR27 ;  /* 0x0000001b00007c02 */ /* 0x002fe20008000f00 */
[----:B------:R-:W-:Y:S02]  /*24f0*/  ULEA UR15, UR10, UR15, 0x5 ;  /* 0x0000000f0a0f7291 */ /* 0x000fe4000f8e28ff */
[----:B------:R-:W-:Y:S01]  /*2500*/  USHF.L.U32 UR19, UR28, 0x6, URZ ;  /* 0x000000061c137899 */ /* 0x000fe200080006ff */
[----:B--2---:R-:W-:Y:S01]  /*2510*/  SHF.L.U32 R3, R0, 0x1f, RZ ;  /* 0x0000001f00037819 */ /* 0x004fe200000006ff */
[----:B------:R-:W-:Y:S02]  /*2520*/  ULOP3.LUT UR9, UR9, 0xfefffff8, URZ, 0xc0, !UPT ;  /* 0xfefffff809097892 */ /* 0x000fe4000f8ec0ff */
[----:B------:R-:W-:Y:S01]  /*2530*/  UIADD3.X UR35, UPT, UPT, URZ, UR47, URZ, UP0, !UPT ;  /* 0x0000002fff237290 */ /* 0x000fe200087fe4ff */
[----:B------:R1:W2:Y:S01]  /*2540*/  SYNCS.PHASECHK.TRANS64.TRYWAIT P0, [UR8+0x50], R3 ;  /* 0x00005003ff0075a7 */ /* 0x0002a20008001108 */
[----:B------:R-:W-:Y:S02]  /*2550*/  ULEA UR8, UR7, UR30, 0xe ;  /* 0x0000001e07087291 */ /* 0x000fe4000f8e70ff */
[----:B------:R-:W-:Y:S02]  /*2560*/  UIMAD UR7, UR22, UR25, UR6 ;  /* 0x00000019160772a4 */ /* 0x000fe4000f8e0206 */
[----:B------:R-:W-:Y:S02]  /*2570*/  UIADD3 UR8, UPT, UPT, UR8, 0x6400, URZ ;  /* 0x0000640008087890 */ /* 0x000fe4000fffe0ff */
[----:B------:R-:W-:Y:S02]  /*2580*/  ULEA UR7, UR7, UR15, 0xa ;  /* 0x0000000f07077291 */ /* 0x000fe4000f8e50ff */
[----:B------:R-:W-:Y:S02]  /*2590*/  UIADD3 UR32, UP3, UPT, UR46, 0x200, URZ ;  /* 0x000002002e207890 */ /* 0x000fe4000ff7e0ff */
[----:B------:R-:W-:Y:S02]  /*25a0*/  UPRMT UR7, UR7, 0x5410, URZ ;  /* 0x0000541007077896 */ /* 0x000fe400080000ff */
[----:B------:R-:W-:Y:S02]  /*25b0*/  UIADD3.X UR33, UPT, UPT, URZ, UR47, URZ, UP3, !UPT ;  /* 0x0000002fff217290 */ /* 0x000fe40009ffe4ff */
[----:B------:R-:W-:Y:S02]  /*25c0*/  UIADD3 UR16, UPT, UPT, UR16, 0x2e400, URZ ;  /* 0x0002e40010107890 */ /* 0x000fe4000fffe0ff */
[----:B------:R-:W-:Y:S02]  /*25d0*/  UIADD3 UR36, UPT, UPT, UR20, 0x1, URZ ;  /* 0x0000000114247890 */ /* 0x000fe4000fffe0ff */
[----:B------:R-:W-:Y:S02]  /*25e0*/  UIADD3 UR29, UPT, UPT, UR21, 0x1, URZ ;  /* 0x00000001151d7890 */ /* 0x000fe4000fffe0ff */
[----:B------:R-:W-:Y:S02]  /*25f0*/  UISETP.NE.AND UP2, UPT, UR36, UR43, UPT ;  /* 0x0000002b2400728c */ /* 0x000fe4000bf45270 */
[----:B------:R-:W-:Y:S01]  /*2600*/  UIADD3 UR26, UPT, UPT, UR22, 0x1, URZ ;  /* 0x00000001161a7890 */ /* 0x000fe2000fffe0ff */
[----:B------:R-:W-:Y:S01]  /*2610*/  UMOV UR44, 0x0 ;  /* 0x00000000002c7882 */ /* 0x000fe20000000000 */
[----:B------:R-:W-:Y:S01]  /*2620*/  UMOV UR45, 0x10000000 ;  /* 0x10000000002d7882 */ /* 0x000fe20000000000 */
[----:B------:R-:W-:Y:S01]  /*2630*/  UMOV UR10, UR19 ;  /* 0x00000013000a7c82 */ /* 0x000fe20008000000 */
[----:B------:R-:W-:Y:S01]  /*2640*/  UMOV UR17, UR9 ;  /* 0x0000000900117c82 */ /* 0x000fe20008000000 */
[----:B------:R3:W-:Y:S04]  /*2650*/  UTMALDG.5D.IM2COL.2CTA [UR8], [UR34], UR7, desc[UR44] ;  /* 0x00002c08220073b4 */ /* 0x0007e80008261007 */
[----:B------:R-:W-:Y:S04]  /*2660*/  @UP2 UIADD3 UR29, UPT, UPT, UR21, URZ, URZ ;  /* 0x000000ff151d2290 */ /* 0x000fe8000fffe0ff */
[----:B------:R-:W-:Y:S01]  /*2670*/  UISETP.NE.AND UP1, UPT, UR29, UR40, UPT ;  /* 0x000000281d00728c */ /* 0x000fe2000bf25270 */
[----:B------:R4:W-:Y:S10]  /*2680*/  UTMALDG.5D.2CTA [UR16], [UR32], desc[UR44] ;  /* 0x00002c10200075b4 */ /* 0x0009f40008221000 */
[----:B------:R-:W-:Y:S04]  /*2690*/  @UP1 UIADD3 UR26, UPT, UPT, UR22, URZ, URZ ;  /* 0x000000ff161a1290 */ /* 0x000fe8000fffe0ff */
[----:B------:R-:W-:Y:S02]  /*26a0*/  UISETP.NE.AND UP0, UPT, UR26, UR41, UPT ;  /* 0x000000291a00728c */ /* 0x000fe4000bf05270 */
[----:B---3--:R-:W-:Y:S09]  /*26b0*/  UIADD3 UR8, UPT, UPT, UR28, 0x1, URZ ;  /* 0x000000011c087890 */ /* 0x008ff2000fffe0ff */
[----:B------:R-:W-:Y:S02]  /*26c0*/  @UP0 UIADD3 UR8, UPT, UPT, UR28, URZ, URZ ;  /* 0x000000ff1c080290 */ /* 0x000fe4000fffe0ff */
[----:B------:R-:W-:Y:S02]  /*26d0*/  UIADD3 UR7, UPT, UPT, UR37, -0x1, URZ ;  /* 0xffffffff25077890 */ /* 0x000fe4000fffe0ff */
[----:B----4-:R-:W-:Y:S02]  /*26e0*/  USEL UR22, UR26, URZ, UP0 ;  /* 0x000000ff1a167287 */ /* 0x010fe40008000000 */
[----:B------:R-:W-:Y:S02]  /*26f0*/  UISETP.GT.U32.AND UP0, UPT, UR37, 0x1, UPT ;  /* 0x000000012500788c */ /* 0x000fe4000bf04070 */
[----:B------:R-:W-:Y:S02]  /*2700*/  USEL UR20, UR36, URZ, UP2 ;  /* 0x000000ff24147287 */ /* 0x000fe40009000000 */
[----:B------:R-:W-:Y:S01]  /*2710*/  USEL UR21, UR29, URZ, UP1 ;  /* 0x000000ff1d157287 */ /* 0x000fe20008800000 */
[----:B------:R-:W-:Y:S01]  /*2720*/  UMOV UR37, UR7 ;  /* 0x0000000700257c82 */ /* 0x000fe20008000000 */
[----:B------:R-:W-:Y:S01]  /*2730*/  UMOV UR7, UR31 ;  /* 0x0000001f00077c82 */ /* 0x000fe20008000000 */
[----:B------:R-:W-:Y:S02]  /*2740*/  UMOV UR28, UR8 ;  /* 0x00000008001c7c82 */ /* 0x000fe40008000000 */
[----:B-1----:R-:W-:Y:S07]  /*2750*/  BRA.U UP0, `(.L_x_36) ;  /* 0xfffffff900f87547 */ /* 0x002fee000b83ffff */
.L_x_30:
[----:B------:R-:W-:Y:S01]  /*2760*/  SHF.L.U32 R3, R2, 0x1f, RZ ;  /* 0x0000001f02037819 */ /* 0x000fe200000006ff */
[----:B------:R-:W-:-:S03]  /*2770*/  NOP ;  /* 0x0000000000007918 */ /* 0x000fc60000000000 */
[----:B--2---:R-:W2:Y:S02]  /*2780*/  SYNCS.PHASECHK.TRANS64.TRYWAIT P0, [UR30+0xe0], R3 ;  /* 0x0000e003ff0075a7 */ /* 0x004ea4000800111e */
[----:B--2---:R-:W-:Y:S05]  /*2790*/  @!P0 BRA `(.L_x_37) ;  /* 0x00000064006c8947 */ /* 0x004fea0003800000 */
.L_x_136:
[----:B------:R-:W2:Y:S01]  /*27a0*/  LDS.128 R4, [UR30+0x120] ;  /* 0x0001201eff047984 */ /* 0x000ea20008000c00 */
[----:B------:R-:W-:Y:S02]  /*27b0*/  UIADD3 UR4, UPT, UPT, UR30, 0xe8, URZ ;  /* 0x000000e81e047890 */ /* 0x000fe4000fffe0ff */
[----:B------:R-:W-:Y:S01]  /*27c0*/  UISETP.GE.AND UP0, UPT, UR39, 0x1, UPT ;  /* 0x000000012700788c */ /* 0x000fe2000bf06270 */
[----:B------:R-:W-:Y:S01]  /*27d0*/  @!PT LDS RZ, [RZ] ;  /* 0x00000000fffff984 */ /* 0x000fe20000000800 */
[----:B------:R-:W-:Y:S01]  /*27e0*/  @!PT LDS RZ, [RZ] ;  /* 0x00000000fffff984 */ /* 0x000fe20000000800 */
[----:B------:R-:W-:Y:S01]  /*27f0*/  @!PT LDS RZ, [RZ] ;  /* 0x00000000fffff984 */ /* 0x000fe20000000800 */
[----:B------:R-:W-:Y:S01]  /*2800*/  @!PT LDS RZ, [RZ] ;  /* 0x00000000fffff984 */ /* 0x000fe20000000800 */
[----:B------:R3:W-:Y:S06]  /*2810*/  MEMBAR.ALL.CTA ;  /* 0x0000000000007992 */ /* 0x0007ec0000008000 */
[----:B---3--:R-:W3:Y:S01]  /*2820*/  FENCE.VIEW.ASYNC.S ;  /* 0x00000000000073c6 */ /* 0x008ee20000000000 */
[----:B------:R-:W-:-:S09]  /*2830*/  UPRMT UR4, URZ, 0x654, UR4 ;  /* 0x00000654ff047896 */ /* 0x000fd20008000004 */
[----:B---3--:R-:W-:Y:S01]  /*2840*/  SYNCS.ARRIVE.TRANS64.RED.A1T0 RZ, [UR4], RZ ;  /* 0x000000ffffff79a7 */ /* 0x008fe20008100404 */
[----:B--2---:R-:W-:-:S13]  /*2850*/  LOP3.LUT P0, RZ, R6, 0x1, RZ, 0xc0, !PT ;  /* 0x0000000106ff7812 */ /* 0x004fda000780c0ff */
[----:B------:R-:W-:Y:S01]  /*2860*/  VOTEU.ANY UP1, P0 ;  /* 0x0000000000ff7886 */ /* 0x000fe20000020100 */
[----:B------:R-:W-:-:S13]  /*2870*/  PLOP3.LUT P0, PT, PT, PT, UP1, 0x80, 0x8 ;  /* 0x000000000008781c */ /* 0x000fda0003f0f018 */
[----:B-1----:R-:W-:Y:S02]  /*2880*/  @P0 MOV R0, R4 ;  /* 0x0000000400000202 */ /* 0x002fe40000000f00 */
[----:B------:R-:W-:Y:S02]  /*2890*/  @P0 LOP3.LUT R4, R5, 0xffff, RZ, 0xc0, !PT ;  /* 0x0000ffff05040812 */ /* 0x000fe400078ec0ff */
[----:B------:R-:W-:Y:S02]  /*28a0*/  @P0 R2UR UR6, R0 ;  /* 0x00000000000602ca */ /* 0x000fe400000e0000 */
[----:B------:R-:W-:-:S11]  /*28b0*/  @P0 R2UR UR5, R4 ;  /* 0x00000000040502ca */ /* 0x000fd600000e0000 */
[----:B------:R-:W-:Y:S02]  /*28c0*/  @UP1 UMOV UR50, UR6 ;  /* 0x0000000600321c82 */ /* 0x000fe40008000000 */
[----:B------:R-:W-:Y:S01]  /*28d0*/  @UP1 UMOV UR48, UR5 ;  /* 0x0000000500301c82 */ /* 0x000fe20008000000 */
[----:B------:R-:W-:Y:S05]  /*28e0*/  BRA.U !UP0, `(.L_x_38) ;  /* 0x0000000108d47547 */ /* 0x000fea000b800000 */
[----:B------:R-:W1:Y:S01]  /*28f0*/  LDCU.128 UR16, c[0x0][0xc10] ;  /* 0x00018200ff1077ac */ /* 0x000e620008000c00 */
[----:B------:R-:W2:Y:S01]  /*2900*/  LDCU UR20, c[0x0][0xc20] ;  /* 0x00018400ff1477ac */ /* 0x000ea20008000800 */
[----:B------:R-:W3:Y:S01]  /*2910*/  LDCU UR13, c[0x0][0xc0c] ;  /* 0x00018180ff0d77ac */ /* 0x000ee20008000800 */
[----:B------:R-:W4:Y:S01]  /*2920*/  LDCU.64 UR14, c[0x0][0xc28] ;  /* 0x00018500ff0e77ac */ /* 0x000f220008000a00 */
[----:B------:R-:W-:Y:S02]  /*2930*/  UISETP.NE.AND UP3, UPT, UR39, 0x1, UPT ;  /* 0x000000012700788c */ /* 0x000fe4000bf65270 */
[----:B-1----:R-:W-:Y:S02]  /*2940*/  UIMAD.WIDE.U32 UR4, UR52, UR19, URZ ;  /* 0x00000013340472a5 */ /* 0x002fe4000f8e00ff */
[----:B------:R-:W-:Y:S02]  /*2950*/  UIMAD.WIDE.U32 UR6, UR54, UR16, URZ ;  /* 0x00000010360672a5 */ /* 0x000fe4000f8e00ff */
[----:B------:R-:W-:-:S02]  /*2960*/  UISETP.NE.AND UP0, UPT, UR18, 0x1, UPT ;  /* 0x000000011200788c */ /* 0x000fc4000bf05270 */
[----:B------:R-:W-:Y:S01]  /*2970*/  UIMAD.WIDE.U32 UR10, UR48, UR19, URZ ;  /* 0x00000013300a72a5 */ /* 0x000fe2000f8e00ff */
[----:B------:R-:W-:Y:S01]  /*2980*/  UMOV UR4, UR5 ;  /* 0x0000000500047c82 */ /* 0x000fe20008000000 */
[----:B---3--:R-:W-:Y:S02]  /*2990*/  UISETP.NE.AND UP2, UPT, UR13, 0x1, UPT ;  /* 0x000000010d00788c */ /* 0x008fe4000bf45270 */
[----:B--2---:R-:W-:Y:S02]  /*29a0*/  USHF.R.U32.HI UR5, URZ, UR20, UR4 ;  /* 0x00000014ff057299 */ /* 0x004fe40008011604 */
[----:B------:R-:W-:Y:S01]  /*29b0*/  UIMAD.WIDE.U32 UR8, UR50, UR16, URZ ;  /* 0x00000010320872a5 */ /* 0x000fe2000f8e00ff */
[----:B------:R-:W-:Y:S01]  /*29c0*/  UMOV UR4, UR7 ;  /* 0x0000000700047c82 */ /* 0x000fe20008000000 */
[----:B------:R-:W-:Y:S02]  /*29d0*/  USEL UR5, UR52, UR5, !UP0 ;  /* 0x0000000534057287 */ /* 0x000fe4000c000000 */
[----:B------:R-:W-:-:S02]  /*29e0*/  USHF.R.U32.HI UR4, URZ, UR17, UR4 ;  /* 0x00000011ff047299 */ /* 0x000fc40008011604 */
[----:B----4-:R-:W-:Y:S02]  /*29f0*/  UIMAD.WIDE.U32 UR6, UR5, UR14, URZ ;  /* 0x0000000e050672a5 */ /* 0x010fe4000f8e00ff */
[----:B------:R-:W-:Y:S01]  /*2a00*/  USEL UR12, UR54, UR4, !UP2 ;  /* 0x00000004360c7287 */ /* 0x000fe2000d000000 */
[----:B------:R-:W-:Y:S02]  /*2a10*/  UMOV UR8, UR9 ;  /* 0x0000000900087c82 */ /* 0x000fe40008000000 */
[----:B------:R-:W-:Y:S01]  /*2a20*/  UMOV UR4, UR11 ;  /* 0x0000000b00047c82 */ /* 0x000fe20008000000 */
[----:B------:R-:W-:Y:S01]  /*2a30*/  UIMAD.WIDE.U32 UR10, UR12, UR14, URZ ;  /* 0x0000000e0c0a72a5 */ /* 0x000fe2000f8e00ff */
[----:B------:R-:W-:Y:S01]  /*2a40*/  UMOV UR6, UR7 ;  /* 0x0000000700067c82 */ /* 0x000fe20008000000 */
[----:B------:R-:W-:Y:S02]  /*2a50*/  USHF.R.U32.HI UR4, URZ, UR20, UR4 ;  /* 0x00000014ff047299 */ /* 0x000fe40008011604 */
[----:B------:R-:W-:-:S02]  /*2a60*/  @UP3 USHF.R.U32.HI UR5, URZ, UR15, UR6 ;  /* 0x0000000fff053299 */ /* 0x000fc40008011606 */
[----:B------:R-:W-:Y:S01]  /*2a70*/  USHF.R.U32.HI UR17, URZ, UR17, UR8 ;  /* 0x00000011ff117299 */ /* 0x000fe20008011608 */
[----:B------:R-:W-:Y:S01]  /*2a80*/  UMOV UR6, UR11 ;  /* 0x0000000b00067c82 */ /* 0x000fe20008000000 */
[----:B------:R-:W-:Y:S02]  /*2a90*/  USEL UR4, UR48, UR4, !UP0 ;  /* 0x0000000430047287 */ /* 0x000fe4000c000000 */
[----:B------:R-:W-:Y:S02]  /*2aa0*/  @UP3 USHF.R.U32.HI UR12, URZ, UR15, UR6 ;  /* 0x0000000fff0c3299 */ /* 0x000fe40008011606 */
[----:B------:R-:W-:Y:S02]  /*2ab0*/  UIMAD UR6, UR39, UR5, URZ ;  /* 0x00000005270672a4 */ /* 0x000fe4000f8e02ff */
[----:B------:R-:W-:Y:S02]  /*2ac0*/  USEL UR5, UR50, UR17, !UP2 ;  /* 0x0000001132057287 */ /* 0x000fe4000d000000 */
[----:B------:R-:W-:-:S02]  /*2ad0*/  UIMAD UR8, UR39, UR12, URZ ;  /* 0x0000000c270872a4 */ /* 0x000fc4000f8e02ff */
[----:B------:R-:W-:Y:S02]  /*2ae0*/  UISETP.GE.AND UP0, UPT, UR4, UR6, UPT ;  /* 0x000000060400728c */ /* 0x000fe4000bf06270 */
[----:B------:R-:W-:Y:S02]  /*2af0*/  UIMAD.WIDE.U32 UR6, UR4, UR14, URZ ;  /* 0x0000000e040672a5 */ /* 0x000fe4000f8e00ff */
[----:B------:R-:W-:Y:S02]  /*2b00*/  UISETP.GE.OR UP0, UPT, UR5, UR8, UP0 ;  /* 0x000000080500728c */ /* 0x000fe40008706670 */
[----:B------:R-:W-:Y:S02]  /*2b10*/  UIMAD.WIDE.U32 UR8, UR5, UR14, URZ ;  /* 0x0000000e050872a5 */ /* 0x000fe4000f8e00ff */
[----:B------:R-:W-:Y:S01]  /*2b20*/  UIADD3 UR10, UPT, UPT, -UR4, URZ, URZ ;  /* 0x000000ff040a7290 */ /* 0x000fe2000fffe1ff */
[----:B------:R-:W-:Y:S02]  /*2b30*/  UMOV UR6, UR7 ;  /* 0x0000000700067c82 */ /* 0x000fe40008000000 */
[----:B------:R-:W-:-:S02]  /*2b40*/  USHF.R.U32.HI UR6, URZ, UR15, UR6 ;  /* 0x0000000fff067299 */ /* 0x000fc40008011606 */
[----:B------:R-:W-:Y:S02]  /*2b50*/  UIMAD UR10, UR18, UR10, UR48 ;  /* 0x0000000a120a72a4 */ /* 0x000fe4000f8e0230 */
[----:B------:R-:W-:Y:S01]  /*2b60*/  USEL UR6, UR4, UR6, !UP3 ;  /* 0x0000000604067287 */ /* 0x000fe2000d800000 */
[----:B------:R-:W-:Y:S01]  /*2b70*/  @!UP0 UMOV UR7, UR9 ;  /* 0x0000000900078c82 */ /* 0x000fe20008000000 */
[----:B------:R-:W-:Y:S02]  /*2b80*/  UIADD3 UR9, UPT, UPT, -UR5, URZ, URZ ;  /* 0x000000ff05097290 */ /* 0x000fe4000fffe1ff */
[----:B------:R-:W-:Y:S02]  /*2b90*/  @!UP0 USHF.R.U32.HI UR7, URZ, UR15, UR7 ;  /* 0x0000000fff078299 */ /* 0x000fe40008011607 */
[----:B------:R-:W-:Y:S02]  /*2ba0*/  UIADD3 UR8, UPT, UPT, -UR6, URZ, URZ ;  /* 0x000000ff06087290 */ /* 0x000fe4000fffe1ff */
[----:B------:R-:W-:-:S02]  /*2bb0*/  @!UP0 USEL UR7, UR5, UR7, !UP3 ;  /* 0x0000000705078287 */ /* 0x000fc4000d800000 */
[----:B------:R-:W-:Y:S02]  /*2bc0*/  UIMAD UR8, UR39, UR8, UR4 ;  /* 0x00000008270872a4 */ /* 0x000fe4000f8e0204 */
[----:B------:R-:W-:Y:S02]  /*2bd0*/  @!UP0 UIADD3 UR6, UPT, UPT, UR6, -UR7, URZ ;  /* 0x8000000706068290 */ /* 0x000fe4000fffe0ff */
[----:B------:R-:W-:Y:S02]  /*2be0*/  @!UP0 UIMAD UR7, UR8, UR12, UR7 ;  /* 0x0000000c080782a4 */ /* 0x000fe4000f8e0207 */
[----:B------:R-:W-:Y:S02]  /*2bf0*/  @!UP0 UIMAD UR4, UR39, UR6, UR5 ;  /* 0x00000006270482a4 */ /* 0x000fe4000f8e0205 */
[----:B------:R-:W-:Y:S02]  /*2c00*/  UIMAD UR6, UR13, UR9, UR50 ;  /* 0x000000090d0672a4 */ /* 0x000fe4000f8e0232 */
[----:B------:R-:W-:Y:S01]  /*2c10*/  UIMAD UR48, UR4, UR18, UR10 ;  /* 0x00000012043072a4 */ /* 0x000fe2000f8e020a */
[----:B------:R-:W-:-:S02]  /*2c20*/  @!UP0 UMOV UR5, UR7 ;  /* 0x0000000700058c82 */ /* 0x000fc40008000000 */
[----:B------:R-:W-:-:S12]  /*2c30*/  UIMAD UR50, UR5, UR13, UR6 ;  /* 0x0000000d053272a4 */ /* 0x000fd8000f8e0206 */
.L_x_38:
[----:B------:R-:W1:Y:S02]  /*2c40*/  LDCU UR4, c[0x0][0xc30] ;  /* 0x00018600ff0477ac */ /* 0x000e640008000800 */
[----:B-1----:R-:W-:-:S09]  /*2c50*/  UISETP.NE.AND UP0, UPT, UR4, 0x1, UPT ;  /* 0x000000010400788c */ /* 0x002fd2000bf05270 */
[----:B------:R-:W-:Y:S05]  /*2c60*/  BRA.U UP0, `(.L_x_39) ;  /* 0x0000000100447547 */ /* 0x000fea000b800000 */
[----:B------:R-:W1:Y:S01]  /*2c70*/  LDCU.128 UR8, c[0x0][0xc10] ;  /* 0x00018200ff0877ac */ /* 0x000e620008000c00 */
[----:B------:R-:W2:Y:S01]  /*2c80*/  LDCU UR12, c[0x0][0xc0c] ;  /* 0x00018180ff0c77ac */ /* 0x000ea20008000800 */
[----:B------:R-:W3:Y:S01]  /*2c90*/  LDCU UR13, c[0x0][0xc20] ;  /* 0x00018400ff0d77ac */ /* 0x000ee20008000800 */
[----:B-1----:R-:W-:Y:S02]  /*2ca0*/  UIMAD.WIDE.U32 UR6, UR50, UR8, URZ ;  /* 0x00000008320672a5 */ /* 0x002fe4000f8e00ff */
[----:B------:R-:W-:Y:S02]  /*2cb0*/  UIMAD.WIDE.U32 UR4, UR48, UR11, URZ ;  /* 0x0000000b300472a5 */ /* 0x000fe4000f8e00ff */
[----:B--2---:R-:W-:Y:S02]  /*2cc0*/  UISETP.NE.AND UP2, UPT, UR12, 0x1, UPT ;  /* 0x000000010c00788c */ /* 0x004fe4000bf45270 */
[----:B------:R-:W-:Y:S01]  /*2cd0*/  UISETP.NE.AND UP0, UPT, UR10, 0x1, UPT ;  /* 0x000000010a00788c */ /* 0x000fe2000bf05270 */
[----:B------:R-:W-:-:S02]  /*2ce0*/  UMOV UR6, UR7 ;  /* 0x0000000700067c82 */ /* 0x000fc40008000000 */
[----:B------:R-:W-:Y:S01]  /*2cf0*/  UMOV UR4, UR5 ;  /* 0x0000000500047c82 */ /* 0x000fe20008000000 */
[----:B------:R-:W-:Y:S02]  /*2d00*/  USHF.R.U32.HI UR6, URZ, UR9, UR6 ;  /* 0x00000009ff067299 */ /* 0x000fe40008011606 */
[----:B---3--:R-:W-:Y:S02]  /*2d10*/  USHF.R.U32.HI UR4, URZ, UR13, UR4 ;  /* 0x0000000dff047299 */ /* 0x008fe40008011604 */
[----:B------:R-:W-:Y:S02]  /*2d20*/  USEL UR5, UR50, UR6, !UP2 ;  /* 0x0000000632057287 */ /* 0x000fe4000d000000 */
[----:B------:R-:W-:-:S04]  /*2d30*/  USEL UR4, UR48, UR4, !UP0 ;  /* 0x0000000430047287 */ /* 0x000fc8000c000000 */
[----:B------:R-:W-:Y:S02]  /*2d40*/  UIADD3 UR6, UPT, UPT, UR5, -UR4, URZ ;  /* 0x8000000405067290 */ /* 0x000fe4000fffe0ff */
[----:B------:R-:W-:Y:S02]  /*2d50*/  UIADD3 UR4, UPT, UPT, -UR5, UR4, URZ ;  /* 0x0000000405047290 */ /* 0x000fe4000fffe1ff */
[----:B------:R-:W-:Y:S02]  /*2d60*/  UIMAD UR48, UR6, UR10, UR48 ;  /* 0x0000000a063072a4 */ /* 0x000fe4000f8e0230 */
[----:B------:R-:W-:-:S12]  /*2d70*/  UIMAD UR50, UR4, UR12, UR50 ;  /* 0x0000000c043272a4 */ /* 0x000fd8000f8e0232 */
.L_x_39:
[----:B------:R-:W-:Y:S01]  /*2d80*/  R2UR UR5, R93 ;  /* 0x000000005d0572ca */ /* 0x000fe200000e0000 */
[----:B------:R-:W-:Y:S01]  /*2d90*/  UMOV UR36, UR42 ;  /* 0x0000002a00247c82 */ /* 0x000fe20008000000 */
[----:B------:R-:W-:Y:S02]  /*2da0*/  R2UR UR4, R92 ;  /* 0x000000005c0472ca */ /* 0x000fe400000e0000 */
[----:B------:R-:W-:Y:S02]  /*2db0*/  PLOP3.LUT P1, PT, PT, PT, PT, 0x80, 0x8 ;  /* 0x000000000008781c */ /* 0x000fe40003f2f070 */
[----:B------:R-:W-:-:S07]  /*2dc0*/  LOP3.LUT R2, R2, 0x1, RZ, 0x3c, !PT ;  /* 0x0000000102027812 */ /* 0x000fce00078e3cff */
[----:B------:R-:W-:Y:S02]  /*2dd0*/  UIADD3 UR53, UPT, UPT, UR50, UR5, URZ ;  /* 0x0000000532357290 */ /* 0x000fe4000fffe0ff */
[----:B------:R-:W-:Y:S01]  /*2de0*/  UIADD3 UR23, UPT, UPT, UR48, UR4, URZ ;  /* 0x0000000430177290 */ /* 0x000fe2000fffe0ff */
[----:B------:R-:W-:Y:S11]  /*2df0*/  BRA.U UP1, `(.L_x_40) ;  /* 0xffffffe901a47547 */ /* 0x000ff6000b83ffff */
[----:B------:R-:W-:Y:S01]  /*2e00*/  UIADD3 UR30, UPT, UPT, UR30, 0x50, URZ ;  /* 0x000000501e1e7890 */ /* 0x000fe2000fffe0ff */
[----:B------:R-:W-:-:S03]  /*2e10*/  MOV R3, UR27 ;  /* 0x0000001b00037c02 */ /* 0x000fc60008000f00 */
[----:B------:R-:W-:Y:S01]  /*2e20*/  ULEA UR4, UR31, UR30, 0x3 ;  /* 0x0000001e1f047291 */ /* 0x000fe2000f8e18ff */
[----:B------:R-:W-:-:S08]  /*2e30*/  SHF.L.U32 R3, R3, 0x1f, RZ ;  /* 0x0000001f03037819 */ /* 0x000fd000000006ff */
[----:B------:R-:W1:Y:S02]  /*2e40*/  SYNCS.PHASECHK.TRANS64.TRYWAIT P0, [UR4], R3 ;  /* 0x00000003ff0075a7 */ /* 0x000e640008001104 */
[----:B-1----:R-:W-:Y:S05]  /*2e50*/  @!P0 BRA `(.L_x_41) ;  /* 0x0000005c00d48947 */ /* 0x002fea0003800000 */
.L_x_138:
[----:B------:R-:W-:-:S04]  /*2e60*/  UIADD3 UR4, UPT, UPT, UR31, 0x1, URZ ;  /* 0x000000011f047890 */ /* 0x000fc8000fffe0ff */
[----:B------:R-:W-:-:S04]  /*2e70*/  UISETP.NE.AND UP0, UPT, UR4, 0xa, UPT ;  /* 0x0000000a0400788c */ /* 0x000fc8000bf05270 */
[----:B------:R-:W-:Y:S02]  /*2e80*/  USEL UR5, URZ, 0x1, UP0 ;  /* 0x00000001ff057887 */ /* 0x000fe40008000000 */
[----:B------:R-:W-:Y:S02]  /*2e90*/  USEL UR4, UR4, URZ, UP0 ;  /* 0x000000ff04047287 */ /* 0x000fe40008000000 */
[----:B------:R-:W-:Y:S02]  /*2ea0*/  ULOP3.LUT UR6, UR27, UR5, URZ, 0x3c, !UPT ;  /* 0x000000051b067292 */ /* 0x000fe4000f8e3cff */
[----:B------:R-:W-:-:S04]  /*2eb0*/  ULEA UR5, UR4, UR30, 0x3 ;  /* 0x0000001e04057291 */ /* 0x000fc8000f8e18ff */
[----:B-1----:R-:W-:-:S04]  /*2ec0*/  MOV R3, UR6 ;  /* 0x0000000600037c02 */ /* 0x002fc80008000f00 */
[----:B------:R-:W-:-:S04]  /*2ed0*/  SHF.L.U32 R3, R3, 0x1f, RZ ;  /* 0x0000001f03037819 */ /* 0x000fc800000006ff */
[----:B------:R-:W1:Y:S02]  /*2ee0*/  SYNCS.PHASECHK.TRANS64.TRYWAIT P0, [UR5], R3 ;  /* 0x00000003ff0075a7 */ /* 0x000e640008001105 */
[----:B-1----:R-:W-:Y:S05]  /*2ef0*/  @!P0 BRA `(.L_x_42) ;  /* 0x0000005c00c48947 */ /* 0x002fea0003800000 */
.L_x_140:
        /* <DEDUP_REMOVED lines=10> */
.L_x_142:
        /* <DEDUP_REMOVED lines=10> */
.L_x_144:
        /* <DEDUP_REMOVED lines=10> */
.L_x_146:
        /* <DEDUP_REMOVED lines=10> */
.L_x_148:
        /* <DEDUP_REMOVED lines=10> */
.L_x_150:
        /* <DEDUP_REMOVED lines=10> */
.L_x_152:
        /* <DEDUP_REMOVED lines=10> */
.L_x_154:
[----:B------:R-:W-:-:S04]  /*3360*/  UIADD3 UR4, UPT, UPT, UR4, 0x1, URZ ;  /* 0x0000000104047890 */ /* 0x000fc8000fffe0ff */
[----:B------:R-:W-:-:S04]  /*3370*/  UISETP.NE.AND UP0, UPT, UR4, 0xa, UPT ;  /* 0x0000000a0400788c */ /* 0x000fc8000bf05270 */
[----:B------:R-:W-:Y:S02]  /*3380*/  USEL UR5, URZ, 0x1, UP0 ;  /* 0x00000001ff057887 */ /* 0x000fe40008000000 */
[----:B------:R-:W-:Y:S02]  /*3390*/  USEL UR4, UR4, URZ, UP0 ;  /* 0x000000ff04047287 */ /* 0x000fe40008000000 */
[----:B------:R-:W-:Y:S02]  /*33a0*/  ULOP3.LUT UR5, UR6, UR5, URZ, 0x3c, !UPT ;  /* 0x0000000506057292 */ /* 0x000fe4000f8e3cff */
[----:B------:R-:W-:-:S04]  /*33b0*/  ULEA UR4, UR4, UR30, 0x3 ;  /* 0x0000001e04047291 */ /* 0x000fc8000f8e18ff */
[----:B------:R-:W-:Y:S02]  /*33c0*/  IMAD.U32 R2, RZ, RZ, UR5 ;  /* 0x00000005ff027e24 */ /* 0x000fe4000f8e00ff */
[----:B-1----:R-:W-:-:S03]  /*33d0*/  MOV R0, UR4 ;  /* 0x0000000400007c02 */ /* 0x002fc60008000f00 */
[----:B------:R-:W-:-:S07]  /*33e0*/  SHF.L.U32 R3, R2, 0x1f, RZ ;  /* 0x0000001f02037819 */ /* 0x000fce00000006ff */
.L_x_50:
[----:B-1----:R1:W2:Y:S02]  /*33f0*/  SYNCS.PHASECHK.TRANS64.TRYWAIT P0, [R0+URZ], R3 ;  /* 0x00000003000075a7 */ /* 0x0022a400080011ff */
[----:B--2---:R-:W-:Y:S05]  /*3400*/  @!P0 NANOSLEEP.SYNCS 0x989680 ;  /* 0x009896800000895d */ /* 0x004fea0003900000 */
[----:B------:R-:W2:Y:S02]  /*3410*/  @!P0 SYNCS.PHASECHK.TRANS64 P0, [R0+URZ], R3 ;  /* 0x00000003000085a7 */ /* 0x000ea400080010ff */
[----:B--2---:R-:W-:Y:S05]  /*3420*/  @P0 EXIT ;  /* 0x000000000000094d */ /* 0x004fea0003800000 */
[----:B------:R-:W-:Y:S05]  /*3430*/  BRA `(.L_x_50) ;  /* 0xfffffffc00ec7947 */ /* 0x000fea000383ffff */
.L_x_22:
[----:B------:R-:W2:Y:S02]  /*3440*/  S2UR UR4, SR_CgaCtaId ;  /* 0x00000000000479c3 */ /* 0x000ea40000008800 */
[----:B--2---:R-:W-:-:S04]  /*3450*/  UISETP.NE.AND UP0, UPT, UR4, URZ, UPT ;  /* 0x000000ff0400728c */ /* 0x004fc8000bf05270 */
[----:B------:R-:W-:-:S09]  /*3460*/  UISETP.NE.OR UP0, UPT, UR18, 0x1, UP0 ;  /* 0x000000011200788c */ /* 0x000fd20008705670 */
[----:B------:R-:W-:Y:S05]  /*3470*/  BRA.U UP0, `(.L_x_51) ;  /* 0x0000000100b47547 */ /* 0x000fea000b800000 */
[----:B------:R-:W2:Y:S01]  /*3480*/  S2UR UR5, SR_CgaCtaId ;  /* 0x00000000000579c3 */ /* 0x000ea20000008800 */
[----:B------:R-:W-:Y:S01]  /*3490*/  UMOV UR4, 0x400 ;  /* 0x0000040000047882 */ /* 0x000fe20000000000 */
[----:B------:R-:W-:Y:S01]  /*34a0*/  HFMA2 R2, -RZ, RZ, 0, 5.9604644775390625e-08 ;  /* 0x00000001ff027431 */ /* 0x000fe200000001ff */
[----:B------:R-:W-:Y:S01]  /*34b0*/  ISETP.GE.U32.AND P0, PT, R3, 0x2, PT ;  /* 0x000000020300780c */ /* 0x000fe20003f06070 */
[----:B------:R-:W-:Y:S01]  /*34c0*/  IMAD.MOV.U32 R8, RZ, RZ, RZ ;  /* 0x000000ffff087224 */ /* 0x000fe200078e00ff */
[----:B--2---:R-:W-:-:S04]  /*34d0*/  ULEA UR4, UR5, UR4, 0x18 ;  /* 0x0000000405047291 */ /* 0x004fc8000f8ec0ff */
[----:B------:R-:W-:Y:S02]  /*34e0*/  UIADD3 UR5, UPT, UPT, UR4, 0xe8, URZ ;  /* 0x000000e804057890 */ /* 0x000fe4000fffe0ff */
[----:B------:R-:W-:Y:S02]  /*34f0*/  UIADD3 UR8, UPT, UPT, UR4, 0xe0, URZ ;  /* 0x000000e004087890 */ /* 0x000fe4000fffe0ff */
[----:B------:R-:W-:-:S12]  /*3500*/  UPRMT UR5, URZ, 0x654, UR5 ;  /* 0x00000654ff057896 */ /* 0x000fd80008000005 */
.L_x_54:
[----:B------:R-:W-:Y:S01]  /*3510*/  SHF.L.U32 R7, R2, 0x1f, RZ ;  /* 0x0000001f02077819 */ /* 0x000fe200000006ff */
[----:B------:R-:W-:Y:S02]  /*3520*/  IMAD.U32 R4, RZ, RZ, UR8 ;  /* 0x00000008ff047e24 */ /* 0x000fe4000f8e00ff */
[----:B------:R-:W-:Y:S01]  /*3530*/  @!P0 IMAD.MOV.U32 R5, RZ, RZ, 0x10 ;  /* 0x00000010ff058424 */ /* 0x000fe200078e00ff */
[----:B------:R-:W2:Y:S02]  /*3540*/  SYNCS.PHASECHK.TRANS64.TRYWAIT P1, [UR4+0xe8], R7 ;  /* 0x0000e807ff0075a7 */ /* 0x000ea40008021104 */
[----:B------:R-:W-:-:S04]  /*3550*/  PRMT R9, R3, 0x654, R4 ;  /* 0x0000065403097816 */ /* 0x000fc80000000004 */
[----:B------:R-:W-:Y:S01]  /*3560*/  SEL R0, R9, R0, !P0 ;  /* 0x0000000009007207 */ /* 0x000fe20004000000 */
[----:B--2---:R-:W-:Y:S06]  /*3570*/  @!P1 BRA `(.L_x_52) ;  /* 0x0000005800e49947 */ /* 0x004fec0003800000 */
.L_x_156:
[----:B------:R-:W-:Y:S01]  /*3580*/  UIADD3 UR6, UPT, UPT, UR4, 0x120, URZ ;  /* 0x0000012004067890 */ /* 0x000fe2000fffe0ff */
[----:B------:R3:W-:Y:S01]  /*3590*/  @!P0 SYNCS.ARRIVE.TRANS64.RED RZ, [R0+URZ], R5 ;  /* 0x0000000500ff89a7 */ /* 0x0007e200080004ff */
[----:B------:R-:W-:Y:S01]  /*35a0*/  UIADD3 UR7, UPT, UPT, UR4, 0xe0, URZ ;  /* 0x000000e004077890 */ /* 0x000fe2000fffe0ff */
[----:B------:R-:W-:-:S08]  /*35b0*/  LOP3.LUT R2, R2, 0x1, RZ, 0x3c, !PT ;  /* 0x0000000102027812 */ /* 0x000fd000078e3cff */
[----:B------:R-:W-:Y:S06]  /*35c0*/  UGETNEXTWORKID.BROADCAST [UR6], [UR7] ;  /* 0x00000000060073ca */ /* 0x000fec0008000100 */
[----:B---3--:R-:W-:-:S04]  /*35d0*/  SHF.L.U32 R5, R8, 0x1f, RZ ;  /* 0x0000001f08057819 */ /* 0x008fc800000006ff */
[----:B------:R-:W3:Y:S02]  /*35e0*/  SYNCS.PHASECHK.TRANS64.TRYWAIT P1, [UR4+0xe0], R5 ;  /* 0x0000e005ff0075a7 */ /* 0x000ee40008021104 */
[----:B---3--:R-:W-:Y:S05]  /*35f0*/  @!P1 BRA `(.L_x_53) ;  /* 0x0000005800dc9947 */ /* 0x008fea0003800000 */
.L_x_158:
[----:B--2---:R-:W2:Y:S01]  /*3600*/  LDS.128 R4, [UR4+0x120] ;  /* 0x00012004ff047984 */ /* 0x004ea20008000c00 */
[----:B------:R-:W-:Y:S01]  /*3610*/  LOP3.LUT R8, R8, 0x1, RZ, 0x3c, !PT ;  /* 0x0000000108087812 */ /* 0x000fe200078e3cff */
[----:B------:R-:W-:Y:S01]  /*3620*/  @!PT LDS RZ, [RZ] ;  /* 0x00000000fffff984 */ /* 0x000fe20000000800 */
[----:B------:R-:W-:Y:S01]  /*3630*/  @!PT LDS RZ, [RZ] ;  /* 0x00000000fffff984 */ /* 0x000fe20000000800 */
[----:B------:R-:W-:Y:S01]  /*3640*/  @!PT LDS RZ, [RZ] ;  /* 0x00000000fffff984 */ /* 0x000fe20000000800 */
[----:B------:R-:W-:Y:S01]  /*3650*/  @!PT LDS RZ, [RZ] ;  /* 0x00000000fffff984 */ /* 0x000fe20000000800 */
[----:B------:R3:W-:Y:S06]  /*3660*/  MEMBAR.ALL.CTA ;  /* 0x0000000000007992 */ /* 0x0007ec0000008000 */
[----:B---3--:R-:W3:Y:S02]  /*3670*/  FENCE.VIEW.ASYNC.S ;  /* 0x00000000000073c6 */ /* 0x008ee40000000000 */
[----:B---3--:R-:W-:Y:S01]  /*3680*/  SYNCS.ARRIVE.TRANS64.RED.A1T0 RZ, [UR5], RZ ;  /* 0x000000ffffff79a7 */ /* 0x008fe20008100405 */
[----:B--2---:R-:W-:-:S13]  /*3690*/  LOP3.LUT P1, RZ, R6, 0x1, RZ, 0xc0, !PT ;  /* 0x0000000106ff7812 */ /* 0x004fda000782c0ff */
[----:B------:R-:W-:Y:S05]  /*36a0*/  @P1 BRA `(.L_x_54) ;  /* 0xfffffffc00981947 */ /* 0x000fea000383ffff */
[----:B------:R-:W-:-:S04]  /*36b0*/  SHF.L.U32 R0, R2, 0x1f, RZ ;  /* 0x0000001f02007819 */ /* 0x000fc800000006ff */
[----:B------:R-:W2:Y:S02]  /*36c0*/  SYNCS.PHASECHK.TRANS64 P0, [UR4+0xe8], R0 ;  /* 0x0000e800ff0075a7 */ /* 0x000ea40008001004 */
[----:B-12---:R-:W-:Y:S05]  /*36d0*/  @P0 EXIT ;  /* 0x000000000000094d */ /* 0x006fea0003800000 */
[----:B------:R-:W-:-:S07]  /*36e0*/  MOV R0, UR4 ;  /* 0x0000000400007c02 */ /* 0x000fce0008000f00 */
.L_x_55:
[----:B-1----:R-:W-:-:S04]  /*36f0*/  SHF.L.U32 R3, R2, 0x1f, RZ ;  /* 0x0000001f02037819 */ /* 0x002fc800000006ff */
[----:B------:R1:W2:Y:S03]  /*3700*/  SYNCS.PHASECHK.TRANS64.TRYWAIT P0, [R0+URZ+0xe8], R3 ;  /* 0x0000e803000075a7 */ /* 0x0002a600080011ff */
[----:B--2---:R-:W-:Y:S05]  /*3710*/  @!P0 NANOSLEEP.SYNCS 0x989680 ;  /* 0x009896800000895d */ /* 0x004fea0003900000 */
[----:B------:R-:W2:Y:S02]  /*3720*/  @!P0 SYNCS.PHASECHK.TRANS64 P0, [R0+URZ+0xe8], R3 ;  /* 0x0000e803000085a7 */ /* 0x000ea400080010ff */
[----:B--2---:R-:W-:Y:S05]  /*3730*/  @P0 EXIT ;  /* 0x000000000000094d */ /* 0x004fea0003800000 */
[----:B------:R-:W-:Y:S05]  /*3740*/  BRA `(.L_x_55) ;  /* 0xfffffffc00e87947 */ /* 0x000fea000383ffff */
.L_x_51:
[----:B------:R-:W-:Y:S05]  /*3750*/  BRA.U UP4, `(.L_x_56) ;  /* 0x0000001104a47547 */ /* 0x000fea000b800000 */
[----:B------:R-:W2:Y:S01]  /*3760*/  S2UR UR4, SR_CgaCtaId ;  /* 0x00000000000479c3 */ /* 0x000ea20000008800 */
[----:B------:R-:W-:Y:S01]  /*3770*/  UMOV UR5, 0x40 ;  /* 0x0000004000057882 */ /* 0x000fe20000000000 */
[----:B------:R-:W-:Y:S01]  /*3780*/  NOP ;  /* 0x0000000000007918 */ /* 0x000fe20000000000 */
[----:B------:R-:W-:Y:S01]  /*3790*/  UMOV UR6, 0x400 ;  /* 0x0000040000067882 */ /* 0x000fe20000000000 */
[----:B--2---:R-:W-:Y:S02]  /*37a0*/  ULEA UR5, UR4, UR5, 0x18 ;  /* 0x0000000504057291 */ /* 0x004fe4000f8ec0ff */
[----:B------:R-:W-:-:S07]  /*37b0*/  ULEA UR6, UR4, UR6, 0x18 ;  /* 0x0000000604067291 */ /* 0x000fce000f8ec0ff */
[----:B------:R-:W2:Y:S02]  /*37c0*/  LDS.U8 R3, [UR5+0x1c] ;  /* 0x00001c05ff037984 */ /* 0x000ea40008000000 */
[----:B--2---:R-:W-:-:S13]  /*37d0*/  ISETP.NE.AND P0, PT, R3, RZ, PT ;  /* 0x000000ff0300720c */ /* 0x004fda0003f05270 */
[----:B------:R-:W-:Y:S05]  /*37e0*/  @P0 BRA `(.L_x_57) ;  /* 0x0000000400080947 */ /* 0x000fea0003800000 */
[----:B------:R-:W-:Y:S02]  /*37f0*/  UISETP.NE.U32.AND UP1, UPT, UR40, 0x1, UPT ;  /* 0x000000012800788c */ /* 0x000fe4000bf25070 */
[----:B------:R-:W-:-:S07]  /*3800*/  UIADD3 UR7, UPT, UPT, UR5, 0x8, URZ ;  /* 0x0000000805077890 */ /* 0x000fce000fffe0ff */
[----:B------:R-:W-:Y:S05]  /*3810*/  BRA.U !UP1, `(.L_x_58) ;  /* 0x00000001099c7547 */ /* 0x000fea000b800000 */
[----:B------:R-:W-:Y:S01]  /*3820*/  ELECT P0, URZ, PT ;  /* 0x0000000000ff782f */ /* 0x000fe20003800000 */
[----:B------:R-:W-:-:S12]  /*3830*/  BSSY B0, `(.L_x_58) ;  /* 0x0000025000007945 */ /* 0x000fd80003800000 */
[----:B------:R-:W-:Y:S05]  /*3840*/  @!P0 BRA `(.L_x_59) ;  /* 0x00000000008c8947 */ /* 0x000fea0003800000 */
[----:B------:R-:W-:-:S05]  /*3850*/  UMOV UR4, 0x10 ;  /* 0x0000001000047882 */ /* 0x000fca0000000000 */
[----:B------:R-:W-:Y:S04]  /*3860*/  DEPBAR.LE SB2, 0x36 ;  /* 0x0000ad800000791a */ /* 0x000fe80000000000 */
[----:B------:R-:W2:Y:S02]  /*3870*/  UTCATOMSWS.2CTA.FIND_AND_SET.ALIGN UP0, UR4, UR4 ;  /* 0x00000004000475e3 */ /* 0x000ea40008200800 */
[----:B--2---:R-:W-:Y:S01]  /*3880*/  MOV R10, UR4 ;  /* 0x00000004000a7c02 */ /* 0x004fe20008000f00 */
[----:B------:R-:W-:Y:S06]  /*3890*/  BRA.U UP0, `(.L_x_60) ;  /* 0x0000000100187547 */ /* 0x000fec000b800000 */
.L_x_61:
[----:B------:R-:W-:Y:S05]  /*38a0*/  NANOSLEEP 0x64 ;  /* 0x000000640000795d */ /* 0x000fea0003800000 */
[----:B------:R-:W-:-:S05]  /*38b0*/  UMOV UR4, 0x10 ;  /* 0x0000001000047882 */ /* 0x000fca0000000000 */
[----:B------:R-:W-:Y:S04]  /*38c0*/  DEPBAR.LE SB2, 0x36 ;  /* 0x0000ad800000791a */ /* 0x000fe80000000000 */
[----:B------:R-:W2:Y:S02]  /*38d0*/  UTCATOMSWS.2CTA.FIND_AND_SET.ALIGN UP0, UR4, UR4 ;  /* 0x00000004000475e3 */ /* 0x000ea40008200800 */
[----:B--2---:R-:W-:Y:S01]  /*38e0*/  MOV R10, UR4 ;  /* 0x00000004000a7c02 */ /* 0x004fe20008000f00 */
[----:B------:R-:W-:Y:S05]  /*38f0*/  BRA.U !UP0, `(.L_x_61) ;  /* 0xfffffffd08e87547 */ /* 0x000fea000b83ffff */
.L_x_60:
[----:B------:R-:W2:Y:S01]  /*3900*/  LDS R6, [UR5+0x10] ;  /* 0x00001005ff067984 */ /* 0x000ea20008000800 */
[----:B------:R-:W-:Y:S01]  /*3910*/  IMAD.U32 R3, RZ, RZ, UR6 ;  /* 0x00000006ff037e24 */ /* 0x000fe2000f8e00ff */
[----:B------:R-:W-:-:S03]  /*3920*/  MOV R4, UR37 ;  /* 0x0000002500047c02 */ /* 0x000fc60008000f00 */
[----:B------:R-:W-:Y:S01]  /*3930*/  VIADD R3, R3, 0x130 ;  /* 0x0000013003037836 */ /* 0x000fe20000000000 */
[----:B--2---:R-:W-:-:S04]  /*3940*/  SHF.L.U32 R6, R6, 0x1f, RZ ;  /* 0x0000001f06067819 */ /* 0x004fc800000006ff */
[----:B------:R-:W2:Y:S02]  /*3950*/  SYNCS.PHASECHK.TRANS64.TRYWAIT P0, [UR5+0x8], R6 ;  /* 0x00000806ff0075a7 */ /* 0x000ea40008001105 */
[----:B--2---:R-:W-:Y:S05]  /*3960*/  @P0 BRA `(.L_x_62) ;  /* 0x0000000000080947 */ /* 0x004fea0003800000 */
[----:B------:R-:W2:Y:S02]  /*3970*/  SYNCS.PHASECHK.TRANS64.TRYWAIT P0, [UR5+0x8], R6 ;  /* 0x00000806ff0075a7 */ /* 0x000ea40008001105 */
[----:B--2---:R-:W-:Y:S05]  /*3980*/  @!P0 BRA `(.L_x_63) ;  /* 0x0000005800108947 */ /* 0x004fea0003800000 */
.L_x_62:
[----:B------:R-:W-:Y:S01]  /*3990*/  PRMT R4, R4, 0x654, R3 ;  /* 0x0000065404047816 */ /* 0x000fe20000000003 */
[----:B------:R-:W-:Y:S01]  /*39a0*/  HFMA2 R3, -RZ, RZ, 0, 5.9604644775390625e-08 ;  /* 0x00000001ff037431 */ /* 0x000fe200000001ff */
[----:B------:R-:W-:Y:S01]  /*39b0*/  UPRMT UR4, UR37, 0x654, UR7 ;  /* 0x0000065425047896 */ /* 0x000fe20008000007 */
[----:B------:R-:W-:Y:S02]  /*39c0*/  IMAD.MOV.U32 R7, RZ, RZ, 0xffff ;  /* 0x0000ffffff077424 */ /* 0x000fe400078e00ff */
[----:B--2---:R-:W-:Y:S02]  /*39d0*/  IMAD.MOV.U32 R6, RZ, RZ, 0x4 ;  /* 0x00000004ff067424 */ /* 0x004fe400078e00ff */
[----:B------:R-:W-:Y:S01]  /*39e0*/  IMAD.SHL.U32 R9, R10, 0x20, RZ ;  /* 0x000000200a097824 */ /* 0x000fe200078e00ff */
[----:B------:R-:W-:Y:S02]  /*39f0*/  MOV R5, UR4 ;  /* 0x0000000400057c02 */ /* 0x000fe40008000f00 */
[-C--:B------:R-:W-:Y:S01]  /*3a00*/  SHF.L.U32 R8, R7, R10.reuse, RZ ;  /* 0x0000000a07087219 */ /* 0x080fe200000006ff */
[----:B------:R2:W-:Y:S01]  /*3a10*/  SYNCS.ARRIVE.TRANS64.RED RZ, [UR4], R6 ;  /* 0x00000006ffff79a7 */ /* 0x0005e20008000404 */
[----:B------:R-:W-:Y:S01]  /*3a20*/  SHF.L.U32 R7, R3, R10, RZ ;  /* 0x0000000a03077219 */ /* 0x000fe200000006ff */
[----:B------:R2:W-:Y:S04]  /*3a30*/  STS [UR6+0x130], R9 ;  /* 0x00013009ff007988 */ /* 0x0005e80008000806 */
[----:B------:R2:W-:Y:S04]  /*3a40*/  STAS [R4.64], R10 ;  /* 0x0000000a04007dbd */ /* 0x0005e8000c0008ff */
[----:B------:R2:W-:Y:S04]  /*3a50*/  ATOMS.OR RZ, [UR5+0x14], R8 ;  /* 0x00001408ffff798c */ /* 0x0005e8000b000005 */
[----:B------:R2:W-:Y:S04]  /*3a60*/  ATOMS.OR RZ, [UR5+0x18], R7 ;  /* 0x00001807ffff798c */ /* 0x0005e8000b000005 */
[----:B------:R2:W-:Y:S02]  /*3a70*/  ATOMS.XOR RZ, [UR5+0x10], R3 ;  /* 0x00001003ffff798c */ /* 0x0005e4000b800005 */
.L_x_59:
[----:B-1----:R-:W-:Y:S05]  /*3a80*/  BSYNC B0 ;  /* 0x0000000000007941 */ /* 0x002fea0003800000 */
.L_x_58:
[----:B------:R-:W-:Y:S05]  /*3a90*/  BRA.U UP1, `(.L_x_64) ;  /* 0x00000001016c7547 */ /* 0x000fea000b800000 */
[----:B------:R-:W-:-:S03]  /*3aa0*/  UMOV UR4, 0xffffffff ;  /* 0xffffffff00047882 */ /* 0x000fc60000000000 */
[----:B------:R-:W-:Y:S05]  /*3ab0*/  BRA.DIV UR4, `(.L_x_65) ;  /* 0x0000005604dc7947 */ /* 0x000fea000b800000 */
[----:B------:R-:W-:-:S13]  /*3ac0*/  ELECT P0, URZ, PT ;  /* 0x0000000000ff782f */ /* 0x000fda0003800000 */
.L_x_161:
[----:B------:R-:W-:Y:S05]  /*3ad0*/  @!P0 BRA `(.L_x_64) ;  /* 0x00000000005c8947 */ /* 0x000fea0003800000 */
[----:B--2---:R-:W2:Y:S02]  /*3ae0*/  LDS R4, [UR5+0x10] ;  /* 0x00001005ff047984 */ /* 0x004ea40008000800 */
[----:B--2---:R-:W-:-:S04]  /*3af0*/  SHF.L.U32 R4, R4, 0x1f, RZ ;  /* 0x0000001f04047819 */ /* 0x004fc800000006ff */
[----:B------:R-:W2:Y:S02]  /*3b00*/  SYNCS.PHASECHK.TRANS64.TRYWAIT P0, [UR5+0x8], R4 ;  /* 0x00000804ff0075a7 */ /* 0x000ea40008001105 */
[----:B--2---:R-:W-:Y:S05]  /*3b10*/  @P0 BRA `(.L_x_66) ;  /* 0x0000000000080947 */ /* 0x004fea0003800000 */
[----:B------:R-:W2:Y:S02]  /*3b20*/  SYNCS.PHASECHK.TRANS64.TRYWAIT P0, [UR5+0x8], R4 ;  /* 0x00000804ff0075a7 */ /* 0x000ea40008001105 */
[----:B--2---:R-:W-:Y:S05]  /*3b30*/  @!P0 BRA `(.L_x_67) ;  /* 0x0000005400e08947 */ /* 0x004fea0003800000 */
.L_x_66:
[----:B------:R-:W3:Y:S01]  /*3b40*/  LDS R6, [UR6+0x130] ;  /* 0x00013006ff067984 */ /* 0x000ee20008000800 */
[----:B--2---:R-:W-:Y:S02]  /*3b50*/  HFMA2 R3, -RZ, RZ, 0, 5.9604644775390625e-08 ;  /* 0x00000001ff037431 */ /* 0x004fe400000001ff */
[----:B------:R-:W-:Y:S01]  /*3b60*/  IMAD.MOV.U32 R4, RZ, RZ, 0xffff ;  /* 0x0000ffffff047424 */ /* 0x000fe200078e00ff */
[----:B------:R-:W-:Y:S01]  /*3b70*/  UPRMT UR4, UR37, 0x654, UR7 ;  /* 0x0000065425047896 */ /* 0x000fe20008000007 */
[----:B---3--:R-:W-:-:S03]  /*3b80*/  IMAD.SHL.U32 R5, R6, 0x20, RZ ;  /* 0x0000002006057824 */ /* 0x008fc600078e00ff */
[-C--:B------:R-:W-:Y:S02]  /*3b90*/  SHF.L.U32 R4, R4, R6.reuse, RZ ;  /* 0x0000000604047219 */ /* 0x080fe400000006ff */
[----:B------:R-:W-:Y:S01]  /*3ba0*/  SHF.L.U32 R6, R3, R6, RZ ;  /* 0x0000000603067219 */ /* 0x000fe200000006ff */
[----:B------:R3:W-:Y:S04]  /*3bb0*/  STS [UR6+0x130], R5 ;  /* 0x00013005ff007988 */ /* 0x0007e80008000806 */
[----:B------:R3:W-:Y:S04]  /*3bc0*/  ATOMS.OR RZ, [UR5+0x14], R4 ;  /* 0x00001404ffff798c */ /* 0x0007e8000b000005 */
[----:B------:R3:W-:Y:S01]  /*3bd0*/  ATOMS.OR RZ, [UR5+0x18], R6 ;  /* 0x00001806ffff798c */ /* 0x0007e2000b000005 */
[----:B------:R-:W-:Y:S03]  /*3be0*/  SYNCS.ARRIVE.TRANS64.RED.A1T0 RZ, [UR4], RZ ;  /* 0x000000ffffff79a7 */ /* 0x000fe60008100404 */
[----:B------:R3:W-:Y:S01]  /*3bf0*/  ATOMS.XOR RZ, [UR5+0x10], R3 ;  /* 0x00001003ffff798c */ /* 0x0007e2000b800005 */
[----:B------:R-:W-:Y:S05]  /*3c00*/  BRA `(.L_x_64) ;  /* 0x0000000000107947 */ /* 0x000fea0003800000 */
.L_x_57:
[----:B------:R-:W-:Y:S02]  /*3c10*/  MOV R3, 0xffffffff ;  /* 0xffffffff00037802 */ /* 0x000fe40000000f00 */
[----:B------:R-:W-:-:S03]  /*3c20*/  MOV R4, 0x3c50 ;  /* 0x00003c5000047802 */ /* 0x000fc60000000f00 */
[----:B------:R2:W-:Y:S04]  /*3c30*/  STS [UR6+0x130], R3 ;  /* 0x00013003ff007988 */ /* 0x0005e80008000806 */
[----:B-12--5:R-:W-:Y:S05]  /*3c40*/  CALL.REL.NOINC `($__internal_1_$__cuda_sm10x_tcgen05_guardrail_trap_phase_invalid_during_alloc) ;  /* 0x0000005c001c7944 */ /* 0x026fea0003c00000 */
.L_x_64:
[----:B------:R-:W-:Y:S05]  /*3c50*/  WARPSYNC.ALL ;  /* 0x0000000000007948 */ /* 0x000fea0003800000 */
[----:B------:R-:W4:Y:S01]  /*3c60*/  S2UR UR20, SR_CgaCtaId ;  /* 0x00000000001479c3 */ /* 0x000f220000008800 */
[----:B------:R-:W-:Y:S01]  /*3c70*/  UMOV UR4, 0x400 ;  /* 0x0000040000047882 */ /* 0x000fe20000000000 */
[----:B------:R-:W-:-:S06]  /*3c80*/  NOP ;  /* 0x0000000000007918 */ /* 0x000fcc0000000000 */
[----:B------:R-:W-:Y:S06]  /*3c90*/  BAR.ARV 0x6, 0xa0 ;  /* 0x0182800000007b1d */ /* 0x000fec0000002000 */
[----:B------:R-:W1:Y:S01]  /*3ca0*/  LDCU.64 UR6, c[0x0][0x388] ;  /* 0x00007100ff0677ac */ /* 0x000e620008000a00 */
[----:B------:R-:W-:Y:S01]  /*3cb0*/  LOP3.LUT R2, R2, 0xffff, RZ, 0xc0, !PT ;  /* 0x0000ffff02027812 */ /* 0x000fe200078ec0ff */
[----:B--2---:R-:W-:Y:S01]  /*3cc0*/  IMAD.MOV.U32 R8, RZ, RZ, 0x1 ;  /* 0x00000001ff087424 */ /* 0x004fe200078e00ff */
[----:B------:R-:W-:Y:S01]  /*3cd0*/  LOP3.LUT R0, R0, 0xffff, RZ, 0xc0, !PT ;  /* 0x0000ffff00007812 */ /* 0x000fe200078ec0ff */
[----:B------:R-:W2:Y:S01]  /*3ce0*/  LDCU.64 UR8, c[0x0][0x390] ;  /* 0x00007200ff0877ac */ /* 0x000ea20008000a00 */
[----:B------:R-:W-:Y:S01]  /*3cf0*/  R2UR UR21, R2 ;  /* 0x00000000021572ca */ /* 0x000fe200000e0000 */
[----:B------:R-:W-:Y:S01]  /*3d00*/  IMAD.MOV.U32 R2, RZ, RZ, RZ ;  /* 0x000000ffff027224 */ /* 0x000fe200078e00ff */
[----:B------:R-:W-:Y:S01]  /*3d10*/  R2UR UR35, R0 ;  /* 0x00000000002372ca */ /* 0x000fe200000e0000 */
[----:B------:R-:W-:Y:S01]  /*3d20*/  IMAD.MOV.U32 R0, RZ, RZ, RZ ;  /* 0x000000ffff007224 */ /* 0x000fe200078e00ff */
[----:B------:R-:W-:Y:S01]  /*3d30*/  UMOV UR24, URZ ;  /* 0x000000ff00187c82 */ /* 0x000fe20008000000 */
[----:B----4-:R-:W-:Y:S01]  /*3d40*/  ULEA UR20, UR20, UR4, 0x18 ;  /* 0x0000000414147291 */ /* 0x010fe2000f8ec0ff */
[----:B------:R-:W-:Y:S01]  /*3d50*/  UMOV UR19, URZ ;  /* 0x000000ff00137c82 */ /* 0x000fe20008000000 */
[----:B------:R-:W-:-:S02]  /*3d60*/  UISETP.NE.AND UP3, UPT, UR40, URZ, UPT ;  /* 0x000000ff2800728c */ /* 0x000fc4000bf65270 */
[----:B------:R-:W-:Y:S01]  /*3d70*/  UIADD3 UR34, UPT, UPT, UR20, 0xe8, URZ ;  /* 0x000000e814227890 */ /* 0x000fe2000fffe0ff */
[----:B------:R-:W-:Y:S01]  /*3d80*/  UMOV UR32, 0x0 ;  /* 0x0000000000207882 */ /* 0x000fe20000000000 */
[----:B-1----:R-:W-:-:S03]  /*3d90*/  UIADD3 UR4, UPT, UPT, UR6, 0x3f, URZ ;  /* 0x0000003f06047890 */ /* 0x002fc6000fffe0ff */
[----:B---3--:R-:W1:Y:S01]  /*3da0*/  LDS R3, [UR20+0x130] ;  /* 0x00013014ff037984 */ /* 0x008e620008000800 */
[----:B------:R-:W-:Y:S01]  /*3db0*/  UMOV UR33, 0x10110490 ;  /* 0x1011049000217882 */ /* 0x000fe20000000000 */
[----:B------:R-:W-:Y:S02]  /*3dc0*/  UPRMT UR34, URZ, 0x654, UR34 ;  /* 0x00000654ff227896 */ /* 0x000fe40008000022 */
[----:B------:R-:W-:Y:S01]  /*3dd0*/  USHF.R.S32.HI UR5, URZ, 0x1f, UR4 ;  /* 0x0000001fff057899 */ /* 0x000fe20008011404 */
[----:B------:R-:W-:Y:S01]  /*3de0*/  UMOV UR30, 0x0 ;  /* 0x00000000001e7882 */ /* 0x000fe20000000000 */
[----:B------:R-:W-:Y:S02]  /*3df0*/  UMOV UR31, 0x10110490 ;  /* 0x10110490001f7882 */ /* 0x000fe40000000000 */
[----:B------:R-:W-:Y:S02]  /*3e00*/  ULEA.HI UR4, UR5, UR4, URZ, 0x6 ;  /* 0x0000000405047291 */ /* 0x000fe4000f8f30ff */
[----:B------:R-:W-:-:S02]  /*3e10*/  UIADD3 UR5, UPT, UPT, UR20, 0x2e400, URZ ;  /* 0x0002e40014057890 */ /* 0x000fc4000fffe0ff */
[----:B------:R-:W-:Y:S02]  /*3e20*/  USHF.R.S32.HI UR4, URZ, 0x6, UR4 ;  /* 0x00000006ff047899 */ /* 0x000fe40008011404 */
[----:B------:R-:W-:Y:S02]  /*3e30*/  USHF.R.U32.HI UR5, URZ, 0x4, UR5 ;  /* 0x00000004ff057899 */ /* 0x000fe40008011605 */
[----:B------:R-:W-:Y:S02]  /*3e40*/  UIMAD UR4, UR4, UR7, URZ ;  /* 0x00000007040472a4 */ /* 0x000fe4000f8e02ff */
[----:B------:R-:W-:Y:S02]  /*3e50*/  ULOP3.LUT UR23, UR5, 0x3fff, URZ, 0xc0, !UPT ;  /* 0x00003fff05177892 */ /* 0x000fe4000f8ec0ff */
[----:B--2---:R-:W-:Y:S01]  /*3e60*/  UIMAD UR4, UR4, UR8, URZ ;  /* 0x00000008040472a4 */ /* 0x004fe2000f8e02ff */
[----:B------:R-:W-:Y:S01]  /*3e70*/  UMOV UR28, 0x0 ;  /* 0x00000000001c7882 */ /* 0x000fe20000000000 */
[----:B------:R-:W-:-:S02]  /*3e80*/  UMOV UR29, 0x10110490 ;  /* 0x10110490001d7882 */ /* 0x000fc40000000000 */
[----:B------:R-:W-:Y:S02]  /*3e90*/  UIMAD UR6, UR4, UR9, URZ ;  /* 0x00000009040672a4 */ /* 0x000fe4000f8e02ff */
[----:B------:R-:W-:Y:S02]  /*3ea0*/  UIADD3 UR4, UPT, UPT, UR20, 0x6400, URZ ;  /* 0x0000640014047890 */ /* 0x000fe4000fffe0ff */
[----:B------:R-:W-:Y:S02]  /*3eb0*/  UIADD3 UR36, UPT, UPT, UR6, -0x1, URZ ;  /* 0xffffffff06247890 */ /* 0x000fe4000fffe0ff */
[----:B------:R-:W-:Y:S02]  /*3ec0*/  USHF.R.U32.HI UR4, URZ, 0x4, UR4 ;  /* 0x00000004ff047899 */ /* 0x000fe40008011604 */
[----:B------:R-:W-:Y:S02]  /*3ed0*/  UISETP.GE.AND UP4, UPT, UR6, 0x1, UPT ;  /* 0x000000010600788c */ /* 0x000fe4000bf86270 */
[----:B------:R-:W-:Y:S01]  /*3ee0*/  ULOP3.LUT UR4, UR4, 0x3fff, URZ, 0xc0, !UPT ;  /* 0x00003fff04047892 */ /* 0x000fe2000f8ec0ff */
[----:B------:R-:W-:Y:S01]  /*3ef0*/  UMOV UR26, 0x0 ;  /* 0x00000000001a7882 */ /* 0x000fe20000000000 */
[----:B------:R-:W-:-:S02]  /*3f00*/  UMOV UR27, 0x10110490 ;  /* 0x10110490001b7882 */ /* 0x000fc40000000000 */
[----:B------:R-:W-:Y:S01]  /*3f10*/  ULOP3.LUT UR22, UR4, 0x10000, URZ, 0xfc, !UPT ;  /* 0x0001000004167892 */ /* 0x000fe2000f8efcff */
[C---:B-1----:R-:W-:Y:S01]  /*3f20*/  VIADD R5, R3.reuse, 0x40 ;  /* 0x0000004003057836 */ /* 0x042fe20000000000 */
[----:B------:R-:W-:-:S04]  /*3f30*/  LOP3.LUT R4, R3, 0xffff, RZ, 0xc0, !PT ;  /* 0x0000ffff03047812 */ /* 0x000fc800078ec0ff */
[----:B------:R-:W-:-:S05]  /*3f40*/  LOP3.LUT R5, R5, 0xffff, RZ, 0xc0, !PT ;  /* 0x0000ffff05057812 */ /* 0x000fca00078ec0ff */
[----:B------:R1:W-:Y:S02]  /*3f50*/  STL.64 [R1], R4 ;  /* 0x0000000401007387 */ /* 0x0003e40000100a00 */
.L_x_76:
[----:B-1----:R-:W-:-:S04]  /*3f60*/  SHF.L.U32 R5, R2, 0x1f, RZ ;  /* 0x0000001f02057819 */ /* 0x002fc800000006ff */
[----:B------:R-:W1:Y:S02]  /*3f70*/  SYNCS.PHASECHK.TRANS64.TRYWAIT P0, [UR20+0xe0], R5 ;  /* 0x0000e005ff0075a7 */ /* 0x000e640008001114 */
[----:B-1-34-:R-:W-:Y:S05]  /*3f80*/  @!P0 BRA `(.L_x_68) ;  /* 0x0000005000e48947 */ /* 0x01afea0003800000 */
.L_x_163:
[----:B-1----:R-:W1:Y:S01]  /*3f90*/  LDS.128 R4, [UR20+0x120] ;  /* 0x00012014ff047984 */ /* 0x002e620008000c00 */
[----:B------:R-:W-:Y:S01]  /*3fa0*/  ULEA UR25, UR24, UR20, 0x3 ;  /* 0x0000001418197291 */ /* 0x000fe2000f8e18ff */
[----:B------:R-:W-:Y:S01]  /*3fb0*/  @!PT LDS RZ, [RZ] ;  /* 0x00000000fffff984 */ /* 0x000fe20000000800 */
[----:B------:R-:W-:Y:S01]  /*3fc0*/  @!PT LDS RZ, [RZ] ;  /* 0x00000000fffff984 */ /* 0x000fe20000000800 */
[----:B------:R-:W-:Y:S01]  /*3fd0*/  @!PT LDS RZ, [RZ] ;  /* 0x00000000fffff984 */ /* 0x000fe20000000800 */
[----:B------:R-:W-:Y:S01]  /*3fe0*/  @!PT LDS RZ, [RZ] ;  /* 0x00000000fffff984 */ /* 0x000fe20000000800 */
[----:B------:R2:W-:Y:S06]  /*3ff0*/  MEMBAR.ALL.CTA ;  /* 0x0000000000007992 */ /* 0x0005ec0000008000 */
[----:B--2---:R-:W2:Y:S02]  /*4000*/  FENCE.VIEW.ASYNC.S ;  /* 0x00000000000073c6 */ /* 0x004ea40000000000 */
[----:B--2---:R-:W-:Y:S01]  /*4010*/  SYNCS.ARRIVE.TRANS64.RED.A1T0 RZ, [UR34], RZ ;  /* 0x000000ffffff79a7 */ /* 0x004fe20008100422 */
[----:B-1----:R-:W-:Y:S01]  /*4020*/  LOP3.LUT P3, RZ, R6, 0x1, RZ, 0xc0, !PT ;  /* 0x0000000106ff7812 */ /* 0x002fe2000786c0ff */
[----:B------:R-:W-:-:S12]  /*4030*/  BRA.U UP3, `(.L_x_69) ;  /* 0x00000001030c7547 */ /* 0x000fd8000b800000 */
[----:B------:R-:W-:-:S04]  /*4040*/  SHF.L.U32 R5, R8, 0x1f, RZ ;  /* 0x0000001f08057819 */ /* 0x000fc800000006ff */
[----:B------:R-:W1:Y:S02]  /*4050*/  SYNCS.PHASECHK.TRANS64.TRYWAIT P0, [UR25+0x100], R5 ;  /* 0x00010005ff0075a7 */ /* 0x000e640008001119 */
[----:B-1----:R-:W-:Y:S05]  /*4060*/  @!P0 BRA `(.L_x_70) ;  /* 0x0000005000c48947 */ /* 0x002fea0003800000 */
.L_x_69:
[----:B------:R-:W-:Y:S05]  /*4070*/  BRA.U UP3, `(.L_x_71) ;  /* 0x0000000503047547 */ /* 0x000fea000b800000 */
[----:B------:R-:W-:Y:S05]  /*4080*/  BRA.U !UP4, `(.L_x_72) ;  /* 0x000000010cf47547 */ /* 0x000fea000b800000 */
[----:B------:R-:W-:Y:S01]  /*4090*/  ULEA UR4, UR24, UR49, 0x2 ;  /* 0x0000003118047291 */ /* 0x000fe2000f8e10ff */
[----:B-1----:R-:W-:-:S08]  /*40a0*/  SHF.L.U32 R4, R0, 0x1f, RZ ;  /* 0x0000001f00047819 */ /* 0x002fd000000006ff */
[----:B------:R-:W5:Y:S01]  /*40b0*/  LDL R5, [UR4] ;  /* 0x00000004ff057983 */ /* 0x000f620008100800 */
[----:B------:R-:W-:Y:S02]  /*40c0*/  ULEA UR4, UR19, UR20, 0x3 ;  /* 0x0000001413047291 */ /* 0x000fe4000f8e18ff */
[----:B------:R-:W-:Y:S01]  /*40d0*/  UPLOP3.LUT UP2, UPT, UPT, UPT, UPT, 0x40, 0x4 ;  /* 0x000000000004789c */ /* 0x000fe20003f4e870 */
[----:B------:R-:W-:-:S06]  /*40e0*/  UMOV UR17, UR36 ;  /* 0x0000002400117c82 */ /* 0x000fcc0008000000 */
[----:B------:R1:W2:Y:S01]  /*40f0*/  SYNCS.PHASECHK.TRANS64.TRYWAIT P2, [UR4], R4 ;  /* 0x00000004ff0075a7 */ /* 0x0002a20008041104 */
[----:B------:R-:W-:-:S05]  /*4100*/  UMOV UR4, UR19 ;  /* 0x0000001300047c82 */ /* 0x000fca0008000000 */
.L_x_75:
[----:B------:R-:W-:Y:S01]  /*4110*/  ULEA UR18, UR4, UR20, 0x3 ;  /* 0x0000001404127291 */ /* 0x000fe2000f8e18ff */
[----:B--234-:R-:W-:Y:S11]  /*4120*/  @P2 BRA `(.L_x_73) ;  /* 0x00000000000c2947 */ /* 0x01cff60003800000 */
[----:B------:R-:W-:Y:S04]  /*4130*/  SHF.L.U32 R7, R0, 0x1f, RZ ;  /* 0x0000001f00077819 */ /* 0x000fe800000006ff */
[----:B------:R-:W2:Y:S02]  /*4140*/  SYNCS.PHASECHK.TRANS64.TRYWAIT P0, [UR18], R7 ;  /* 0x00000007ff0075a7 */ /* 0x000ea40008001112 */
[----:B--2---:R-:W-:Y:S05]  /*4150*/  @!P0 BRA `(.L_x_74) ;  /* 0x0000005000a08947 */ /* 0x004fea0003800000 */
.L_x_73:
[----:B------:R-:W-:Y:S01]  /*4160*/  UISETP.NE.AND UP0, UPT, UR17, URZ, UPT ;  /* 0x000000ff1100728c */ /* 0x000fe2000bf05270 */
[----:B------:R-:W-:Y:S01]  /*4170*/  PLOP3.LUT P2, PT, PT, PT, PT, 0x80, 0x8 ;  /* 0x000000000008781c */ /* 0x000fe20003f4f070 */
[----:B------:R-:W-:Y:S02]  /*4180*/  UIADD3 UR5, UPT, UPT, UR4, 0x1, URZ ;  /* 0x0000000104057890 */ /* 0x000fe4000fffe0ff */
[----:B------:R-:W-:Y:S02]  /*4190*/  ULEA UR10, UR4, UR23, 0x8 ;  /* 0x00000017040a7291 */ /* 0x000fe4000f8e40ff */
[----:B------:R-:W-:Y:S01]  /*41a0*/  UISETP.NE.AND UP1, UPT, UR5, 0xa, UPT ;  /* 0x0000000a0500788c */ /* 0x000fe2000bf25270 */
[----:B------:R-:W-:Y:S01]  /*41b0*/  PLOP3.LUT P0, PT, PT, PT, UP0, 0x80, 0x8 ;  /* 0x000000000008781c */ /* 0x000fe20003f0f008 */
[----:B------:R-:W-:Y:S02]  /*41c0*/  ULEA UR14, UR4, UR22, 0xa ;  /* 0x00000016040e7291 */ /* 0x000fe4000f8e50ff */
[----:B------:R-:W-:Y:S02]  /*41d0*/  USEL UR6, URZ, 0x1, UP1 ;  /* 0x00000001ff067887 */ /* 0x000fe40008800000 */
[----:B------:R-:W-:Y:S01]  /*41e0*/  USEL UR19, UR5, URZ, UP1 ;  /* 0x000000ff05137287 */ /* 0x000fe20008800000 */
[----:B------:R-:W-:Y:S11]  /*41f0*/  ELECT P1, URZ, PT ;  /* 0x0000000000ff782f */ /* 0x000ff60003820000 */
[----:B------:R-:W-:Y:S02]  /*4200*/  @!UPT UIADD3 URZ, UPT, UPT, URZ, URZ, URZ ;  /* 0x000000fffffff290 */ /* 0x000fe4000fffe0ff */
[C---:B-----5:R-:W-:Y:S01]  /*4210*/  @P1 R2UR.BROADCAST UR4, R5.reuse ;  /* 0x00000000050412ca */ /* 0x060fe200008e0000 */
[----:B------:R-:W-:Y:S01]  /*4220*/  @UP0 ULEA UR5, UR19, UR20, 0x3 ;  /* 0x0000001413050291 */ /* 0x000fe2000f8e18ff */
[----:B------:R-:W-:Y:S01]  /*4230*/  LOP3.LUT R0, R0, UR6, RZ, 0x3c, !PT ;  /* 0x0000000600007c12 */ /* 0x000fe2000f8e3cff */
[----:B------:R-:W-:Y:S02]  /*4240*/  UIADD3 UR8, UPT, UPT, UR10, 0x40, URZ ;  /* 0x000000400a087890 */ /* 0x000fe4000fffe0ff */
[----:B------:R-:W-:Y:S01]  /*4250*/  UIADD3 UR6, UPT, UPT, UR14, 0x2, URZ ;  /* 0x000000020e067890 */ /* 0x000fe2000fffe0ff */
[----:B-1----:R-:W-:Y:S01]  /*4260*/  @P0 SHF.L.U32 R4, R0, 0x1f, RZ ;  /* 0x0000001f00040819 */ /* 0x002fe200000006ff */
[----:B------:R-:W-:Y:S01]  /*4270*/  UIADD3 UR12, UPT, UPT, UR10, 0x80, URZ ;  /* 0x000000800a0c7890 */ /* 0x000fe2000fffe0ff */
[----:B------:R-:W-:Y:S02]  /*4280*/  UMOV UR11, 0x80004020 ;  /* 0x80004020000b7882 */ /* 0x000fe40000000000 */
[----:B------:R3:W4:Y:S01]  /*4290*/  @P0 SYNCS.PHASECHK.TRANS64.TRYWAIT P2, [UR5], R4 ;  /* 0x00000004ff0005a7 */ /* 0x0007220008041105 */
[----:B------:R-:W-:Y:S11]  /*42a0*/  ELECT P0, URZ, PT ;  /* 0x0000000000ff782f */ /* 0x000ff60003800000 */
[----:B------:R-:W-:Y:S02]  /*42b0*/  @!UPT UIADD3 URZ, UPT, UPT, URZ, URZ, URZ ;  /* 0x000000fffffff290 */ /* 0x000fe4000fffe0ff */
[C---:B------:R-:W-:Y:S02]  /*42c0*/  @P0 R2UR.BROADCAST UR16, R5.reuse ;  /* 0x00000000051002ca */ /* 0x040fe400008e0000 */
[----:B------:R-:W-:Y:S01]  /*42d0*/  ELECT P0, URZ, PT ;  /* 0x0000000000ff782f */ /* 0x000fe20003800000 */
[----:B------:R-:W-:Y:S01]  /*42e0*/  UMOV UR15, 0x40004040 ;  /* 0x40004040000f7882 */ /* 0x000fe20000000000 */
[----:B------:R-:W-:Y:S01]  /*42f0*/  UMOV UR9, 0x80004020 ;  /* 0x8000402000097882 */ /* 0x000fe20000000000 */
[----:B------:R1:W-:Y:S01]  /*4300*/  UTCHMMA.2CTA gdesc[UR14], gdesc[UR10], tmem[UR4], tmem[UR32], idesc[UR33], UP2 ;  /* 0x00ff200a0e0075ea */ /* 0x0003e20009200004 */
[----:B------:R-:W-:Y:S01]  /*4310*/  UPLOP3.LUT UP2, UPT, UPT, UPT, UPT, 0x80, 0x8 ;  /* 0x000000000008789c */ /* 0x000fe20003f4f070 */
[----:B------:R-:W-:Y:S01]  /*4320*/  UMOV UR7, 0x40004040 ;  /* 0x4000404000077882 */ /* 0x000fe20000000000 */
[----:B------:R-:W-:Y:S01]  /*4330*/  UMOV UR13, 0x80004020 ;  /* 0x80004020000d7882 */ /* 0x000fe20000000000 */
[----:B------:R-:W-:Y:S04]  /*4340*/  UMOV UR5, 0x40004040 ;  /* 0x4000404000057882 */ /* 0x000fe80000000000 */
[----:B------:R2:W-:Y:S01]  /*4350*/  UTCHMMA.2CTA gdesc[UR6], gdesc[UR8], tmem[UR16], tmem[UR30], idesc[UR31], UPT ;  /* 0x00ff1e08060075ea */ /* 0x0005e2000ba00010 */
[----:B-1----:R-:W-:Y:S01]  /*4360*/  UIADD3 UR4, UPT, UPT, UR14, 0x4, URZ ;  /* 0x000000040e047890 */ /* 0x002fe2000fffe0ff */
[C---:B------:R-:W-:Y:S02]  /*4370*/  @P0 R2UR.BROADCAST UR15, R5.reuse ;  /* 0x00000000050f02ca */ /* 0x040fe400008e0000 */
[----:B------:R-:W-:Y:S01]  /*4380*/  ELECT P0, URZ, PT ;  /* 0x0000000000ff782f */ /* 0x000fe20003800000 */
[----:B------:R-:W-:Y:S02]  /*4390*/  UIADD3 UR10, UPT, UPT, UR10, 0xc0, URZ ;  /* 0x000000c00a0a7890 */ /* 0x000fe4000fffe0ff */
[----:B--2---:R-:W-:Y:S10]  /*43a0*/  UIADD3 UR6, UPT, UPT, UR14, 0x6, URZ ;  /* 0x000000060e067890 */ /* 0x004ff4000fffe0ff */
[----:B------:R-:W-:Y:S01]  /*43b0*/  @P0 R2UR.BROADCAST UR9, R5 ;  /* 0x00000000050902ca */ /* 0x000fe200008e0000 */
[----:B------:R-:W-:Y:S01]  /*43c0*/  UIADD3 UR8, UPT, UPT, UR18, 0x50, URZ ;  /* 0x0000005012087890 */ /* 0x000fe2000fffe0ff */
[----:B------:R1:W-:Y:S11]  /*43d0*/  UTCHMMA.2CTA gdesc[UR4], gdesc[UR12], tmem[UR15], tmem[UR28], idesc[UR29], UPT ;  /* 0x00ff1c0c040075ea */ /* 0x0003f6000ba0000f */
[----:B------:R3:W-:Y:S01]  /*43e0*/  UTCHMMA.2CTA gdesc[UR6], gdesc[UR10], tmem[UR9], tmem[UR26], idesc[UR27], UPT ;  /* 0x00ff1a0a060075ea */ /* 0x0007e2000ba00009 */
[----:B------:R3:W-:Y:S01]  /*43f0*/  UTCBAR.2CTA.MULTICAST [UR8], URZ, UR21 ;  /* 0x000000ff080073e9 */ /* 0x0007e20008200815 */
[----:B-1----:R-:W-:Y:S02]  /*4400*/  UIADD3 UR4, UPT, UPT, UR17, 0x1, URZ ;  /* 0x0000000111047890 */ /* 0x002fe4000fffe0ff */
[----:B------:R-:W-:Y:S02]  /*4410*/  UIADD3 UR5, UPT, UPT, UR17, -0x1, URZ ;  /* 0xffffffff11057890 */ /* 0x000fe4000fffe0ff */
[----:B------:R-:W-:Y:S03]  /*4420*/  UISETP.GT.U32.AND UP0, UPT, UR4, 0x1, UPT ;  /* 0x000000010400788c */ /* 0x000fe6000bf04070 */
[----:B------:R-:W-:Y:S02]  /*4430*/  UMOV UR4, UR19 ;  /* 0x0000001300047c82 */ /* 0x000fe40008000000 */
[----:B------:R-:W-:Y:S04]  /*4440*/  UMOV UR17, UR5 ;  /* 0x0000000500117c82 */ /* 0x000fe80008000000 */
[----:B------:R-:W-:Y:S05]  /*4450*/  BRA.U UP0, `(.L_x_75) ;  /* 0xfffffffd002c7547 */ /* 0x000fea000b83ffff */
.L_x_72:
[----:B------:R-:W-:-:S09]  /*4460*/  UIADD3 UR4, UPT, UPT, UR25, 0xf0, URZ ;  /* 0x000000f019047890 */ /* 0x000fd2000fffe0ff */
[----:B------:R2:W-:Y:S01]  /*4470*/  UTCBAR.2CTA.MULTICAST [UR4], URZ, UR35 ;  /* 0x000000ff040073e9 */ /* 0x0005e20008200823 */
[----:B------:R-:W-:Y:S02]  /*4480*/  NOP ;  /* 0x0000000000007918 */ /* 0x000fe40000000000 */
.L_x_71:
[----:B--2---:R-:W-:Y:S01]  /*4490*/  UIADD3 UR4, UPT, UPT, UR24, 0x1, URZ ;  /* 0x0000000118047890 */ /* 0x004fe2000fffe0ff */
[----:B------:R-:W-:-:S03]  /*44a0*/  LOP3.LUT R2, R2, 0x1, RZ, 0x3c, !PT ;  /* 0x0000000102027812 */ /* 0x000fc600078e3cff */
[----:B------:R-:W-:-:S04]  /*44b0*/  UISETP.NE.AND UP0, UPT, UR4, 0x2, UPT ;  /* 0x000000020400788c */ /* 0x000fc8000bf05270 */
[----:B------:R-:W-:Y:S02]  /*44c0*/  USEL UR5, URZ, 0x1, UP0 ;  /* 0x00000001ff057887 */ /* 0x000fe40008000000 */
[----:B------:R-:W-:-:S04]  /*44d0*/  USEL UR24, UR4, URZ, UP0 ;  /* 0x000000ff04187287 */ /* 0x000fc80008000000 */
[----:B------:R-:W-:Y:S01]  /*44e0*/  LOP3.LUT R8, R8, UR5, RZ, 0x3c, !PT ;  /* 0x0000000508087c12 */ /* 0x000fe2000f8e3cff */
[----:B------:R-:W-:Y:S07]  /*44f0*/  @P3 BRA `(.L_x_76) ;  /* 0xfffffff800983947 */ /* 0x000fee000383ffff */
[----:B---3--:R-:W2:Y:S01]  /*4500*/  S2UR UR8, SR_CgaCtaId ;  /* 0x00000000000879c3 */ /* 0x008ea20000008800 */
[----:B------:R-:W-:Y:S01]  /*4510*/  ELECT P0, URZ, PT ;  /* 0x0000000000ff782f */ /* 0x000fe20003800000 */
[----:B------:R-:W-:Y:S01]  /*4520*/  HFMA2 R0, -RZ, RZ, 0, 5.9604644775390625e-08 ;  /* 0x00000001ff007431 */ /* 0x000fe200000001ff */
[----:B------:R-:W-:-:S05]  /*4530*/  UMOV UR4, 0x40 ;  /* 0x0000004000047882 */ /* 0x000fca0000000000 */
[----:B------:R-:W-:Y:S01]  /*4540*/  UVIRTCOUNT.DEALLOC.SMPOOL 0x80 ;  /* 0x000000800000784c */ /* 0x000fe20000000000 */
[----:B------:R-:W-:Y:S02]  /*4550*/  UISETP.NE.AND UP0, UPT, UR40, URZ, UPT ;  /* 0x000000ff2800728c */ /* 0x000fe4000bf05270 */
[----:B--2---:R-:W-:-:S09]  /*4560*/  ULEA UR8, UR8, UR4, 0x18 ;  /* 0x0000000408087291 */ /* 0x004fd2000f8ec0ff */
[----:B------:R2:W-:Y:S01]  /*4570*/  @P0 STS.U8 [UR8+0x1c], R0 ;  /* 0x00001c00ff000988 */ /* 0x0005e20008000008 */
[----:B------:R-:W-:Y:S05]  /*4580*/  BRA.U UP0, `(.L_x_77) ;  /* 0x0000000100587547 */ /* 0x000fea000b800000 */
[----:B------:R-:W-:Y:S01]  /*4590*/  UIADD3 UR5, UPT, UPT, UR20, 0x100, URZ ;  /* 0x0000010014057890 */ /* 0x000fe2000fffe0ff */
[----:B-1----:R-:W-:-:S03]  /*45a0*/  SHF.L.U32 R5, R8, 0x1f, RZ ;  /* 0x0000001f08057819 */ /* 0x002fc600000006ff */
[----:B------:R-:W-:-:S09]  /*45b0*/  ULEA UR4, UR24, UR5, 0x3 ;  /* 0x0000000518047291 */ /* 0x000fd2000f8e18ff */
[----:B------:R-:W1:Y:S02]  /*45c0*/  SYNCS.PHASECHK.TRANS64.TRYWAIT P0, [UR4], R5 ;  /* 0x00000005ff0075a7 */ /* 0x000e640008001104 */
[----:B-1----:R-:W-:Y:S05]  /*45d0*/  @!P0 BRA `(.L_x_78) ;  /* 0x0000004c00988947 */ /* 0x002fea0003800000 */
.L_x_167:
[----:B------:R-:W-:-:S04]  /*45e0*/  UIADD3 UR4, UPT, UPT, UR24, 0x1, URZ ;  /* 0x0000000118047890 */ /* 0x000fc8000fffe0ff */
[----:B------:R-:W-:-:S04]  /*45f0*/  UISETP.NE.AND UP1, UPT, UR4, 0x2, UPT ;  /* 0x000000020400788c */ /* 0x000fc8000bf25270 */
[----:B------:R-:W-:Y:S02]  /*4600*/  USEL UR6, URZ, 0x1, UP1 ;  /* 0x00000001ff067887 */ /* 0x000fe40008800000 */
[----:B------:R-:W-:-:S04]  /*4610*/  USEL UR4, UR4, URZ, UP1 ;  /* 0x000000ff04047287 */ /* 0x000fc80008800000 */
[----:B------:R-:W-:Y:S01]  /*4620*/  ULEA UR4, UR4, UR5, 0x3 ;  /* 0x0000000504047291 */ /* 0x000fe2000f8e18ff */
[----:B-1----:R-:W-:-:S04]  /*4630*/  LOP3.LUT R5, R8, UR6, RZ, 0x3c, !PT ;  /* 0x0000000608057c12 */ /* 0x002fc8000f8e3cff */
[----:B------:R-:W-:Y:S01]  /*4640*/  SHF.L.U32 R5, R5, 0x1f, RZ ;  /* 0x0000001f05057819 */ /* 0x000fe200000006ff */
[----:B--2---:R-:W-:-:S04]  /*4650*/  IMAD.U32 R0, RZ, RZ, UR4 ;  /* 0x00000004ff007e24 */ /* 0x004fc8000f8e00ff */
[----:B------:R1:W2:Y:S03]  /*4660*/  SYNCS.PHASECHK.TRANS64.TRYWAIT P0, [R0+URZ], R5 ;  /* 0x00000005000075a7 */ /* 0x0002a600080011ff */
[----:B--2---:R-:W-:Y:S05]  /*4670*/  @!P0 NANOSLEEP.SYNCS 0x989680 ;  /* 0x009896800000895d */ /* 0x004fea0003900000 */
[----:B------:R-:W2:Y:S02]  /*4680*/  @!P0 SYNCS.PHASECHK.TRANS64 P0, [R0+URZ], R5 ;  /* 0x00000005000085a7 */ /* 0x000ea400080010ff */
[----:B--2---:R-:W-:Y:S05]  /*4690*/  @P0 BRA `(.L_x_79) ;  /* 0x0000000000200947 */ /* 0x004fea0003800000 */
.L_x_80:
[----:B--2---:R2:W3:Y:S02]  /*46a0*/  SYNCS.PHASECHK.TRANS64.TRYWAIT P0, [R0+URZ], R5 ;  /* 0x00000005000075a7 */ /* 0x0044e400080011ff */
[----:B---3--:R-:W-:Y:S05]  /*46b0*/  @!P0 NANOSLEEP.SYNCS 0x989680 ;  /* 0x009896800000895d */ /* 0x008fea0003900000 */
[----:B------:R-:W3:Y:S02]  /*46c0*/  @!P0 SYNCS.PHASECHK.TRANS64 P0, [R0+URZ], R5 ;  /* 0x00000005000085a7 */ /* 0x000ee400080010ff */
[----:B---3--:R-:W-:Y:S05]  /*46d0*/  @!P0 BRA `(.L_x_80) ;  /* 0xfffffffc00f08947 */ /* 0x008fea000383ffff */
[----:B------:R-:W-:Y:S05]  /*46e0*/  BRA `(.L_x_79) ;  /* 0x00000000000c7947 */ /* 0x000fea0003800000 */
.L_x_77:
[----:B------:R-:W-:-:S04]  /*46f0*/  UIADD3 UR4, UPT, UPT, UR20, 0x110, URZ ;  /* 0x0000011014047890 */ /* 0x000fc8000fffe0ff */
[----:B------:R-:W-:-:S09]  /*4700*/  UPRMT UR4, UR37, 0x654, UR4 ;  /* 0x0000065425047896 */ /* 0x000fd20008000004 */
[----:B------:R-:W-:Y:S03]  /*4710*/  SYNCS.ARRIVE.TRANS64.RED.A1T0 RZ, [UR4], RZ ;  /* 0x000000ffffff79a7 */ /* 0x000fe60008100404 */
.L_x_79:
[----:B-12---:R-:W-:Y:S01]  /*4720*/  SHF.L.U32 R5, RZ, 0x1f, RZ ;  /* 0x0000001fff057819 */ /* 0x006fe200000006ff */
[----:B------:R-:W-:Y:S01]  /*4730*/  UIADD3 UR4, UPT, UPT, UR20, 0x110, URZ ;  /* 0x0000011014047890 */ /* 0x000fe2000fffe0ff */
[----:B------:R-:W-:Y:S02]  /*4740*/  PLOP3.LUT P0, PT, PT, PT, UP0, 0x80, 0x8 ;  /* 0x000000000008781c */ /* 0x000fe40003f0f008 */
[----:B------:R-:W1:Y:S02]  /*4750*/  SYNCS.PHASECHK.TRANS64.TRYWAIT P1, [UR20+0x110], R5 ;  /* 0x00011005ff0075a7 */ /* 0x000e640008021114 */
[----:B-1----:R-:W-:Y:S09]  /*4760*/  @!P1 BRA `(.L_x_81) ;  /* 0x0000004c004c9947 */ /* 0x002ff20003800000 */
.L_x_169:
[----:B------:R-:W-:Y:S01]  /*4770*/  @!UP0 UPRMT UR4, UR37, 0x654, UR4 ;  /* 0x0000065425048896 */ /* 0x000fe20008000004 */
[----:B------:R-:W-:Y:S01]  /*4780*/  LOP3.LUT R2, R3, 0xffff, RZ, 0xc0, !PT ;  /* 0x0000ffff03027812 */ /* 0x000fe200078ec0ff */
[----:B------:R-:W-:Y:S02]  /*4790*/  IMAD.MOV.U32 R3, RZ, RZ, 0xffff ;  /* 0x0000ffffff037424 */ /* 0x000fe400078e00ff */
[----:B-1----:R-:W-:Y:S01]  /*47a0*/  IMAD.MOV.U32 R5, RZ, RZ, 0x1 ;  /* 0x00000001ff057424 */ /* 0x002fe200078e00ff */
[----:B------:R-:W-:-:S04]  /*47b0*/  SHF.R.U32.HI R2, RZ, 0x5, R2 ;  /* 0x00000005ff027819 */ /* 0x000fc80000011602 */
[----:B------:R-:W-:Y:S01]  /*47c0*/  @!P0 SYNCS.ARRIVE.TRANS64.RED.A1T0 RZ, [UR4], RZ ;  /* 0x000000ffffff89a7 */ /* 0x000fe20008100404 */
[----:B------:R-:W-:Y:S01]  /*47d0*/  NOP ;  /* 0x0000000000007918 */ /* 0x000fe20000000000 */
[----:B------:R-:W1:Y:S01]  /*47e0*/  LDS R0, [UR8+0x14] ;  /* 0x00001408ff007984 */ /* 0x000e620008000800 */
[-C--:B------:R-:W-:Y:S02]  /*47f0*/  SHF.L.U32 R3, R3, R2.reuse, RZ ;  /* 0x0000000203037219 */ /* 0x080fe400000006ff */
[----:B------:R-:W-:Y:S02]  /*4800*/  SHF.L.U32 R5, R5, R2, RZ ;  /* 0x0000000205057219 */ /* 0x000fe400000006ff */
[----:B-1----:R-:W-:-:S04]  /*4810*/  LOP3.LUT R0, R0, R3, RZ, 0xc0, !PT ;  /* 0x0000000300007212 */ /* 0x002fc800078ec0ff */
[----:B------:R-:W-:-:S13]  /*4820*/  ISETP.NE.AND P0, PT, R0, R3, PT ;  /* 0x000000030000720c */ /* 0x000fda0003f05270 */
[----:B------:R-:W-:Y:S05]  /*4830*/  @P0 BRA `(.L_x_82) ;  /* 0x00000000005c0947 */ /* 0x000fea0003800000 */
[----:B------:R-:W1:Y:S02]  /*4840*/  LDS R0, [UR8+0x18] ;  /* 0x00001808ff007984 */ /* 0x000e640008000800 */
[----:B-1----:R-:W-:-:S04]  /*4850*/  LOP3.LUT R0, R0, R5, RZ, 0xc0, !PT ;  /* 0x0000000500007212 */ /* 0x002fc800078ec0ff */
[----:B------:R-:W-:-:S13]  /*4860*/  ISETP.NE.AND P0, PT, R0, R5, PT ;  /* 0x000000050000720c */ /* 0x000fda0003f05270 */
[----:B------:R-:W-:Y:S05]  /*4870*/  @P0 BRA `(.L_x_83) ;  /* 0x0000000000400947 */ /* 0x000fea0003800000 */
[----:B------:R-:W-:Y:S01]  /*4880*/  R2UR UR4, R3 ;  /* 0x00000000030472ca */ /* 0x000fe200000e0000 */
[----:B------:R-:W1:Y:S01]  /*4890*/  S2R R2, SR_LANEID ;  /* 0x0000000000027919 */ /* 0x000e620000000000 */
[----:B------:R-:W-:-:S04]  /*48a0*/  LOP3.LUT R5, RZ, R5, RZ, 0x33, !PT ;  /* 0x00000005ff057212 */ /* 0x000fc800078e33ff */
[----:B------:R-:W2:Y:S07]  /*48b0*/  REDUX UR6, R5 ;  /* 0x00000000050673c4 */ /* 0x000eae0000000000 */
[----:B------:R-:W-:-:S03]  /*48c0*/  ULOP3.LUT UR5, URZ, UR4, URZ, 0x33, !UPT ;  /* 0x00000004ff057292 */ /* 0x000fc6000f8e33ff */
[----:B------:R-:W-:Y:S02]  /*48d0*/  VOTEU.ANY UR4, UPT, PT ;  /* 0x0000000000047886 */ /* 0x000fe400038e0100 */
[----:B------:R-:W-:Y:S01]  /*48e0*/  UFLO.U32 UR4, UR4 ;  /* 0x00000004000472bd */ /* 0x000fe200080e0000 */
[----:B------:R-:W-:-:S04]  /*48f0*/  IMAD.U32 R0, RZ, RZ, UR5 ;  /* 0x00000005ff007e24 */ /* 0x000fc8000f8e00ff */
[----:B------:R-:W3:Y:S02]  /*4900*/  REDUX UR7, R0 ;  /* 0x00000000000773c4 */ /* 0x000ee40000000000 */
[----:B------:R1:W-:Y:S02]  /*4910*/  UTCATOMSWS.AND URZ, UR5 ;  /* 0x0000000500ff79e3 */ /* 0x0003e40008000000 */
[----:B-1----:R-:W-:Y:S01]  /*4920*/  ISETP.EQ.U32.AND P0, PT, R2, UR4, PT ;  /* 0x0000000402007c0c */ /* 0x002fe2000bf02070 */
[----:B--2---:R-:W-:Y:S02]  /*4930*/  IMAD.U32 R2, RZ, RZ, UR6 ;  /* 0x00000006ff027e24 */ /* 0x004fe4000f8e00ff */
[----:B---3--:R-:W-:-:S10]  /*4940*/  IMAD.U32 R3, RZ, RZ, UR7 ;  /* 0x00000007ff037e24 */ /* 0x008fd4000f8e00ff */
[----:B------:R1:W-:Y:S04]  /*4950*/  @P0 ATOMS.AND RZ, [UR8+0x14], R3 ;  /* 0x00001403ffff098c */ /* 0x0003e8000a800008 */
[----:B------:R1:W-:Y:S01]  /*4960*/  @P0 ATOMS.AND RZ, [UR8+0x18], R2 ;  /* 0x00001802ffff098c */ /* 0x0003e2000a800008 */
[----:B------:R-:W-:Y:S05]  /*4970*/  BRA `(.L_x_84) ;  /* 0x0000000000147947 */ /* 0x000fea0003800000 */
.L_x_83:
[----:B------:R-:W-:Y:S02]  /*4980*/  MOV R2, 0x49a0 ;  /* 0x000049a000027802 */ /* 0x000fe40000000f00 */
[----:B----45:R-:W-:Y:S05]  /*4990*/  CALL.REL.NOINC `($__internal_0_$__cuda_sm10x_tcgen05_guardrail_trap_col_being_dealloced_not_returned_by_alloc) ;  /* 0x0000004c00bc7944 */ /* 0x030fea0003c00000 */
[----:B------:R-:W-:Y:S05]  /*49a0*/  BRA `(.L_x_84) ;  /* 0x0000000000087947 */ /* 0x000fea0003800000 */
.L_x_82:
[----:B------:R-:W-:Y:S02]  /*49b0*/  MOV R2, 0x49d0 ;  /* 0x000049d000027802 */ /* 0x000fe40000000f00 */
[----:B----45:R-:W-:Y:S05]  /*49c0*/  CALL.REL.NOINC `($__internal_2_$__cuda_sm10x_tcgen05_guardrail_trap_unallocated_columns_being_dealloced) ;  /* 0x0000004c00c87944 */ /* 0x030fea0003c00000 */
.L_x_84:
[----:B------:R-:W-:Y:S01]  /*49d0*/  NOP ;  /* 0x0000000000007918 */ /* 0x000fe20000000000 */
[----:B------:R-:W-:Y:S05]  /*49e0*/  EXIT ;  /* 0x000000000000794d */ /* 0x000fea0003800000 */
.L_x_56:
[----:B------:R-:W-:-:S09]  /*49f0*/  UISETP.NE.OR UP0, UPT, UR18, 0x3, !UP3 ;  /* 0x000000031200788c */ /* 0x000fd2000df05670 */
[----:B------:R-:W-:Y:S05]  /*4a00*/  BRA.U UP0, `(.L_x_85) ;  /* 0x0000001100807547 */ /* 0x000fea000b800000 */
[----:B------:R-:W2:Y:S01]  /*4a10*/  LDCU.64 UR4, c[0x0][0x988] ;  /* 0x00013100ff0477ac */ /* 0x000ea20008000a00 */
[----:B------:R-:W3:Y:S01]  /*4a20*/  S2UR UR6, SR_CgaCtaId ;  /* 0x00000000000679c3 */ /* 0x000ee20000008800 */
[----:B------:R-:W-:Y:S01]  /*4a30*/  HFMA2 R10, -RZ, RZ, 0, 5.9604644775390625e-08 ;  /* 0x00000001ff0a7431 */ /* 0x000fe200000001ff */
[----:B------:R-:W-:Y:S01]  /*4a40*/  MOV R8, RZ ;  /* 0x000000ff00087202 */ /* 0x000fe20000000f00 */
[----:B------:R-:W4:Y:S01]  /*4a50*/  LDCU UR30, c[0x0][0x370] ;  /* 0x00006e00ff1e77ac */ /* 0x000f220008000800 */
[----:B------:R-:W-:Y:S01]  /*4a60*/  HFMA2 R3, -RZ, RZ, 0, 0.0078125 ;  /* 0x00002000ff037431 */ /* 0x000fe200000001ff */
[----:B------:R-:W1:Y:S03]  /*4a70*/  LDCU.128 UR32, c[0x0][0xc10] ;  /* 0x00018200ff2077ac */ /* 0x000e660008000c00 */
[----:B------:R-:W4:Y:S01]  /*4a80*/  LDC.64 R12, c[0x0][0x348] ;  /* 0x0000d200ff0c7b82 */ /* 0x000f220000000a00 */
[----:B------:R-:W1:Y:S01]  /*4a90*/  LDCU UR27, c[0x0][0x374] ;  /* 0x00006e80ff1b77ac */ /* 0x000e620008000800 */
[----:B------:R-:W4:Y:S01]  /*4aa0*/  LDCU.64 UR28, c[0x0][0x990] ;  /* 0x00013200ff1c77ac */ /* 0x000f220008000a00 */
[----:B------:R-:W4:Y:S01]  /*4ab0*/  LDCU UR17, c[0x0][0xc0c] ;  /* 0x00018180ff1177ac */ /* 0x000f220008000800 */
[----:B--2---:R-:W-:Y:S01]  /*4ac0*/  UISETP.NE.U32.AND UP0, UPT, UR4, URZ, UPT ;  /* 0x000000ff0400728c */ /* 0x004fe2000bf05070 */
[----:B------:R-:W2:Y:S01]  /*4ad0*/  LDCU.128 UR40, c[0x0][0xa80] ;  /* 0x00015000ff2877ac */ /* 0x000ea20008000c00 */
[----:B------:R-:W2:Y:S01]  /*4ae0*/  LDCU UR48, c[0x0][0xc20] ;  /* 0x00018400ff3077ac */ /* 0x000ea20008000800 */
[----:B------:R-:W2:Y:S01]  /*4af0*/  LDCU UR4, c[0x0][0xc30] ;  /* 0x00018600ff0477ac */ /* 0x000ea20008000800 */
[----:B------:R-:W2:Y:S01]  /*4b00*/  LDCU.128 UR44, c[0x0][0xa90] ;  /* 0x00015200ff2c77ac */ /* 0x000ea20008000c00 */
[----:B------:R-:W-:Y:S01]  /*4b10*/  UMOV UR24, 0x400 ;  /* 0x0000040000187882 */ /* 0x000fe20000000000 */
[----:B-1----:R-:W-:-:S02]  /*4b20*/  UIMAD.WIDE.U32 UR8, UR27, UR35, URZ ;  /* 0x000000231b0872a5 */ /* 0x002fc4000f8e00ff */
[----:B---3--:R-:W-:Y:S02]  /*4b30*/  ULEA UR24, UR6, UR24, 0x18 ;  /* 0x0000001806187291 */ /* 0x008fe4000f8ec0ff */
[----:B----4-:R-:W-:Y:S02]  /*4b40*/  UIMAD.WIDE.U32 UR6, UR30, UR32, URZ ;  /* 0x000000201e0672a5 */ /* 0x010fe4000f8e00ff */
[----:B------:R-:W-:Y:S02]  /*4b50*/  UISETP.NE.AND.EX UP5, UPT, UR5, URZ, UPT, UP0 ;  /* 0x000000ff0500728c */ /* 0x000fe4000bfa5300 */
[----:B------:R-:W-:Y:S02]  /*4b60*/  UISETP.NE.U32.AND UP6, UPT, UR28, URZ, UPT ;  /* 0x000000ff1c00728c */ /* 0x000fe4000bfc5070 */
[----:B------:R-:W-:Y:S02]  /*4b70*/  UIADD3 UR31, UPT, UPT, UR24, 0xe8, URZ ;  /* 0x000000e8181f7890 */ /* 0x000fe4000fffe0ff */
[----:B------:R-:W-:-:S02]  /*4b80*/  UISETP.NE.AND UP0, UPT, UR39, 0x1, UPT ;  /* 0x000000012700788c */ /* 0x000fc4000bf05270 */
[----:B------:R-:W-:Y:S02]  /*4b90*/  UISETP.GE.AND UP2, UPT, UR39, 0x1, UPT ;  /* 0x000000012700788c */ /* 0x000fe4000bf46270 */
[----:B------:R-:W-:Y:S01]  /*4ba0*/  UISETP.NE.AND UP0, UPT, UR17, 0x1, UPT ;  /* 0x000000011100788c */ /* 0x000fe2000bf05270 */
[----:B------:R-:W-:Y:S01]  /*4bb0*/  UMOV UR6, UR7 ;  /* 0x0000000700067c82 */ /* 0x000fe20008000000 */
[----:B------:R-:W-:Y:S01]  /*4bc0*/  UMOV UR36, UR9 ;  /* 0x0000000900247c82 */ /* 0x000fe20008000000 */
[----:B------:R-:W-:Y:S02]  /*4bd0*/  UISETP.NE.AND UP2, UPT, UR34, 0x1, UPT ;  /* 0x000000012200788c */ /* 0x000fe4000bf45270 */
[----:B--2---:R-:W-:Y:S01]  /*4be0*/  UISETP.NE.AND UP0, UPT, UR40, 0x1, UPT ;  /* 0x000000012800788c */ /* 0x004fe2000bf05270 */
[----:B------:R-:W-:Y:S01]  /*4bf0*/  UMOV UR26, URZ ;  /* 0x000000ff001a7c82 */ /* 0x000fe20008000000 */
[----:B------:R-:W1:Y:S01]  /*4c00*/  LDCU UR49, c[0x0][0xaa0] ;  /* 0x00015400ff3177ac */ /* 0x000e620008000800 */
[----:B------:R-:W-:Y:S01]  /*4c10*/  UPLOP3.LUT UP4, UPT, UPT, UPT, UPT, 0x40, 0x4 ;  /* 0x000000000004789c */ /* 0x000fe20003f8e870 */
[----:B------:R-:W2:Y:S01]  /*4c20*/  LDCU.64 UR18, c[0x0][0xc28] ;  /* 0x00018500ff1277ac */ /* 0x000ea20008000a00 */
[----:B------:R-:W-:-:S02]  /*4c30*/  UISETP.NE.AND.EX UP6, UPT, UR29, URZ, UPT, UP6 ;  /* 0x000000ff1d00728c */ /* 0x000fc4000bfc5360 */
[----:B------:R-:W-:Y:S02]  /*4c40*/  UPRMT UR31, URZ, 0x654, UR31 ;  /* 0x00000654ff1f7896 */ /* 0x000fe4000800001f */
[----:B------:R-:W-:Y:S02]  /*4c50*/  USHF.R.U32.HI UR37, URZ, UR33, UR6 ;  /* 0x00000021ff257299 */ /* 0x000fe40008011606 */
[----:B------:R-:W-:Y:S02]  /*4c60*/  USHF.R.U32.HI UR36, URZ, UR48, UR36 ;  /* 0x00000030ff247299 */ /* 0x000fe40008011624 */
[----:B------:R-:W-:Y:S02]  /*4c70*/  UISETP.NE.AND UP3, UPT, UR4, 0x1, UPT ;  /* 0x000000010400788c */ /* 0x000fe4000bf65270 */
[----:B------:R-:W-:Y:S02]  /*4c80*/  UISETP.NE.AND UP2, UPT, UR43, 0x1, UPT ;  /* 0x000000012b00788c */ /* 0x000fe4000bf45270 */
[----:B------:R-:W-:-:S11]  /*4c90*/  UISETP.NE.AND UP0, UPT, UR46, 0x1, UPT ;  /* 0x000000012e00788c */ /* 0x000fd6000bf05270 */
.L_x_94:
[----:B------:R-:W-:Y:S04]  /*4ca0*/  SHF.L.U32 R5, R8, 0x1f, RZ ;  /* 0x0000001f08057819 */ /* 0x000fe800000006ff */
[----:B---3--:R-:W3:Y:S02]  /*4cb0*/  SYNCS.PHASECHK.TRANS64.TRYWAIT P0, [UR24+0xe0], R5 ;  /* 0x0000e005ff0075a7 */ /* 0x008ee40008001118 */
[----:B---3--:R-:W-:Y:S05]  /*4cc0*/  @!P0 BRA `(.L_x_86) ;  /* 0x00000048000c8947 */ /* 0x008fea0003800000 */
.L_x_171:
[----:B---3--:R-:W3:Y:S01]  /*4cd0*/  LDS.128 R4, [UR24+0x120] ;  /* 0x00012018ff047984 */ /* 0x008ee20008000c00 */
[----:B------:R-:W-:Y:S01]  /*4ce0*/  UISETP.GE.AND UP0, UPT, UR39, 0x1, UPT ;  /* 0x000000012700788c */ /* 0x000fe2000bf06270 */
[----:B------:R-:W-:Y:S01]  /*4cf0*/  @!PT LDS RZ, [RZ] ;  /* 0x00000000fffff984 */ /* 0x000fe20000000800 */
[----:B------:R-:W-:Y:S01]  /*4d00*/  @!PT LDS RZ, [RZ] ;  /* 0x00000000fffff984 */ /* 0x000fe20000000800 */
[----:B------:R-:W-:Y:S01]  /*4d10*/  @!PT LDS RZ, [RZ] ;  /* 0x00000000fffff984 */ /* 0x000fe20000000800 */
[----:B------:R-:W-:Y:S01]  /*4d20*/  @!PT LDS RZ, [RZ] ;  /* 0x00000000fffff984 */ /* 0x000fe20000000800 */
[----:B------:R4:W-:Y:S06]  /*4d30*/  MEMBAR.ALL.CTA ;  /* 0x0000000000007992 */ /* 0x0009ec0000008000 */
[----:B----4-:R-:W4:Y:S02]  /*4d40*/  FENCE.VIEW.ASYNC.S ;  /* 0x00000000000073c6 */ /* 0x010f240000000000 */
[----:B----4-:R-:W-:Y:S01]  /*4d50*/  SYNCS.ARRIVE.TRANS64.RED.A1T0 RZ, [UR31], RZ ;  /* 0x000000ffffff79a7 */ /* 0x010fe2000810041f */
[----:B---3--:R-:W-:Y:S11]  /*4d60*/  LOP3.LUT P0, RZ, R6, 0x1, RZ, 0xc0, !PT ;  /* 0x0000000106ff7812 */ /* 0x008ff6000780c0ff */
[----:B------:R-:W-:Y:S02]  /*4d70*/  @!UPT UIADD3 URZ, UPT, UPT, URZ, URZ, URZ ;  /* 0x000000fffffff290 */ /* 0x000fe4000fffe0ff */
[----:B------:R-:W-:Y:S01]  /*4d80*/  VOTEU.ANY UP2, P0 ;  /* 0x0000000000ff7886 */ /* 0x000fe20000040100 */
[----:B------:R-:W-:Y:S11]  /*4d90*/  PLOP3.LUT P0, PT, PT, PT, UP2, 0x80, 0x8 ;  /* 0x000000000008781c */ /* 0x000ff60003f0f028 */
[----:B------:R-:W-:Y:S02]  /*4da0*/  @!UPT UIADD3 URZ, UPT, UPT, URZ, URZ, URZ ;  /* 0x000000fffffff290 */ /* 0x000fe4000fffe0ff */
[----:B------:R-:W-:Y:S02]  /*4db0*/  @P0 MOV R2, R4 ;  /* 0x0000000400020202 */ /* 0x000fe40000000f00 */
[----:B------:R-:W-:Y:S02]  /*4dc0*/  @P0 LOP3.LUT R0, R5, 0xffff, RZ, 0xc0, !PT ;  /* 0x0000ffff05000812 */ /* 0x000fe400078ec0ff */
[----:B------:R-:W-:Y:S02]  /*4dd0*/  @P0 R2UR UR5, R2 ;  /* 0x00000000020502ca */ /* 0x000fe400000e0000 */
[----:B------:R-:W-:Y:S11]  /*4de0*/  @P0 R2UR UR4, R0 ;  /* 0x00000000000402ca */ /* 0x000ff600000e0000 */
[----:B------:R-:W-:Y:S02]  /*4df0*/  @UP2 UMOV UR16, UR5 ;  /* 0x0000000500102c82 */ /* 0x000fe40008000000 */
[----:B------:R-:W-:Y:S01]  /*4e00*/  @UP2 UMOV UR15, UR4 ;  /* 0x00000004000f2c82 */ /* 0x000fe20008000000 */
[----:B------:R-:W-:Y:S05]  /*4e10*/  BRA.U !UP0, `(.L_x_87) ;  /* 0x0000000108c07547 */ /* 0x000fea000b800000 */
[----:B------:R-:W-:Y:S02]  /*4e20*/  UIMAD.WIDE.U32 UR8, UR15, UR35, URZ ;  /* 0x000000230f0872a5 */ /* 0x000fe4000f8e00ff */
[----:B------:R-:W-:Y:S02]  /*4e30*/  UP2UR UR14, UPR, URZ, 0x4 ;  /* 0x00000004ff0e7883 */ /* 0x000fe40008000000 */
[----:B------:R-:W-:Y:S02]  /*4e40*/  UISETP.NE.AND UP2, UPT, UR34, 0x1, UPT ;  /* 0x000000012200788c */ /* 0x000fe4000bf45270 */
[----:B------:R-:W-:Y:S02]  /*4e50*/  UIMAD.WIDE.U32 UR10, UR16, UR32, URZ ;  /* 0x00000020100a72a5 */ /* 0x000fe4000f8e00ff */
[----:B------:R-:W-:Y:S02]  /*4e60*/  USEL UR4, UR27, UR36, !UP2 ;  /* 0x000000241b047287 */ /* 0x000fe4000d000000 */
[----:B------:R-:W-:Y:S02]  /*4e70*/  UISETP.NE.AND UP0, UPT, UR17, 0x1, UPT ;  /* 0x000000011100788c */ /* 0x000fe4000bf05270 */
[----:B------:R-:W-:Y:S02]  /*4e80*/  UP2UR UR22, UPR, URZ, 0x2 ;  /* 0x00000002ff167883 */ /* 0x000fe40008000000 */
[----:B------:R-:W-:Y:S02]  /*4e90*/  UISETP.NE.AND UP1, UPT, UR39, 0x1, UPT ;  /* 0x000000012700788c */ /* 0x000fe4000bf25270 */
[----:B--2---:R-:W-:Y:S02]  /*4ea0*/  UIMAD.WIDE.U32 UR12, UR4, UR18, URZ ;  /* 0x00000012040c72a5 */ /* 0x004fe4000f8e00ff */
[----:B------:R-:W-:Y:S01]  /*4eb0*/  USEL UR7, UR30, UR37, !UP0 ;  /* 0x000000251e077287 */ /* 0x000fe2000c000000 */
[----:B------:R-:W-:Y:S02]  /*4ec0*/  UMOV UR5, UR9 ;  /* 0x0000000900057c82 */ /* 0x000fe40008000000 */
[----:B------:R-:W-:Y:S02]  /*4ed0*/  USHF.R.U32.HI UR6, URZ, UR48, UR5 ;  /* 0x00000030ff067299 */ /* 0x000fe40008011605 */
[----:B------:R-:W-:Y:S02]  /*4ee0*/  UIMAD.WIDE.U32 UR20, UR7, UR18, URZ ;  /* 0x00000012071472a5 */ /* 0x000fe4000f8e00ff */
[----:B------:R-:W-:Y:S02]  /*4ef0*/  USEL UR6, UR15, UR6, !UP2 ;  /* 0x000000060f067287 */ /* 0x000fe4000d000000 */
[----:B------:R-:W-:Y:S01]  /*4f00*/  UISETP.NE.AND UP2, UPT, UR14, URZ, UPT ;  /* 0x000000ff0e00728c */ /* 0x000fe2000bf45270 */
[----:B------:R-:W-:Y:S01]  /*4f10*/  UMOV UR5, UR11 ;  /* 0x0000000b00057c82 */ /* 0x000fe20008000000 */
[----:B------:R-:W-:Y:S02]  /*4f20*/  UIMAD.WIDE.U32 UR10, UR6, UR18, URZ ;  /* 0x00000012060a72a5 */ /* 0x000fe4000f8e00ff */
[----:B------:R-:W-:Y:S03]  /*4f30*/  USHF.R.U32.HI UR8, URZ, UR33, UR5 ;  /* 0x00000021ff087299 */ /* 0x000fe60008011605 */
[----:B------:R-:W-:Y:S02]  /*4f40*/  UMOV UR5, UR13 ;  /* 0x0000000d00057c82 */ /* 0x000fe40008000000 */
[----:B------:R-:W-:Y:S03]  /*4f50*/  @UP1 USHF.R.U32.HI UR4, URZ, UR19, UR5 ;  /* 0x00000013ff041299 */ /* 0x000fe60008011605 */
[----:B------:R-:W-:Y:S01]  /*4f60*/  UMOV UR5, UR21 ;  /* 0x0000001500057c82 */ /* 0x000fe20008000000 */
[----:B------:R-:W-:Y:S02]  /*4f70*/  UIMAD UR4, UR39, UR4, URZ ;  /* 0x00000004270472a4 */ /* 0x000fe4000f8e02ff */
[----:B------:R-:W-:Y:S02]  /*4f80*/  @UP1 USHF.R.U32.HI UR7, URZ, UR19, UR5 ;  /* 0x00000013ff071299 */ /* 0x000fe40008011605 */
[----:B------:R-:W-:Y:S02]  /*4f90*/  USEL UR5, UR16, UR8, !UP0 ;  /* 0x0000000810057287 */ /* 0x000fe4000c000000 */
[----:B------:R-:W-:Y:S02]  /*4fa0*/  UIMAD UR8, UR39, UR7, URZ ;  /* 0x00000007270872a4 */ /* 0x000fe4000f8e02ff */
[----:B------:R-:W-:Y:S03]  /*4fb0*/  UISETP.GE.AND UP0, UPT, UR6, UR4, UPT ;  /* 0x000000040600728c */ /* 0x000fe6000bf06270 */
[----:B------:R-:W-:Y:S01]  /*4fc0*/  UMOV UR4, UR11 ;  /* 0x0000000b00047c82 */ /* 0x000fe20008000000 */
[----:B------:R-:W-:Y:S02]  /*4fd0*/  UISETP.GE.OR UP0, UPT, UR5, UR8, UP0 ;  /* 0x000000080500728c */ /* 0x000fe40008706670 */
[----:B------:R-:W-:Y:S02]  /*4fe0*/  USHF.R.U32.HI UR4, URZ, UR19, UR4 ;  /* 0x00000013ff047299 */ /* 0x000fe40008011604 */
[----:B------:R-:W-:Y:S02]  /*4ff0*/  UIMAD.WIDE.U32 UR8, UR5, UR18, URZ ;  /* 0x00000012050872a5 */ /* 0x000fe4000f8e00ff */
[----:B------:R-:W-:Y:S04]  /*5000*/  USEL UR10, UR6, UR4, !UP1 ;  /* 0x00000004060a7287 */ /* 0x000fe8000c800000 */
[----:B------:R-:W-:Y:S01]  /*5010*/  UIADD3 UR11, UPT, UPT, -UR10, URZ, URZ ;  /* 0x000000ff0a0b7290 */ /* 0x000fe2000fffe1ff */
[----:B------:R-:W-:Y:S02]  /*5020*/  @!UP0 UMOV UR4, UR9 ;  /* 0x0000000900048c82 */ /* 0x000fe40008000000 */
[----:B------:R-:W-:Y:S02]  /*5030*/  @!UP0 USHF.R.U32.HI UR4, URZ, UR19, UR4 ;  /* 0x00000013ff048299 */ /* 0x000fe40008011604 */
[----:B------:R-:W-:Y:S02]  /*5040*/  UIMAD UR8, UR39, UR11, UR6 ;  /* 0x0000000b270872a4 */ /* 0x000fe4000f8e0206 */
[----:B------:R-:W-:Y:S02]  /*5050*/  @!UP0 USEL UR4, UR5, UR4, !UP1 ;  /* 0x0000000405048287 */ /* 0x000fe4000c800000 */
[----:B------:R-:W-:Y:S02]  /*5060*/  UISETP.NE.AND UP1, UPT, UR22, URZ, UPT ;  /* 0x000000ff1600728c */ /* 0x000fe4000bf25270 */
[----:B------:R-:W-:Y:S02]  /*5070*/  @!UP0 UIMAD UR8, UR7, UR8, UR4 ;  /* 0x00000008070882a4 */ /* 0x000fe4000f8e0204 */
[----:B------:R-:W-:Y:S02]  /*5080*/  @!UP0 UIADD3 UR9, UPT, UPT, UR10, -UR4, URZ ;  /* 0x800000040a098290 */ /* 0x000fe4000fffe0ff */
[----:B------:R-:W-:Y:S02]  /*5090*/  UIADD3 UR4, UPT, UPT, -UR5, URZ, URZ ;  /* 0x000000ff05047290 */ /* 0x000fe4000fffe1ff */
[----:B------:R-:W-:Y:S02]  /*50a0*/  UIADD3 UR7, UPT, UPT, -UR6, URZ, URZ ;  /* 0x000000ff06077290 */ /* 0x000fe4000fffe1ff */
[----:B------:R-:W-:Y:S02]  /*50b0*/  @!UP0 UIMAD UR6, UR9, UR39, UR5 ;  /* 0x00000027090682a4 */ /* 0x000fe4000f8e0205 */
[----:B------:R-:W-:Y:S02]  /*50c0*/  UIMAD UR16, UR17, UR4, UR16 ;  /* 0x00000004111072a4 */ /* 0x000fe4000f8e0210 */
[----:B------:R-:W-:Y:S01]  /*50d0*/  UIMAD UR15, UR34, UR7, UR15 ;  /* 0x00000007220f72a4 */ /* 0x000fe2000f8e020f */
[----:B------:R-:W-:Y:S02]  /*50e0*/  @!UP0 UMOV UR5, UR8 ;  /* 0x0000000800058c82 */ /* 0x000fe40008000000 */
[----:B------:R-:W-:Y:S02]  /*50f0*/  UIMAD UR16, UR5, UR17, UR16 ;  /* 0x00000011051072a4 */ /* 0x000fe4000f8e0210 */
[----:B------:R-:W-:Y:S11]  /*5100*/  UIMAD UR15, UR6, UR34, UR15 ;  /* 0x00000022060f72a4 */ /* 0x000ff6000f8e020f */
[----:B------:R-:W-:Y:S01]  /*5110*/  @!UPT UIADD3 URZ, UPT, UPT, URZ, URZ, URZ ;  /* 0x000000fffffff290 */ /* 0x000fe2000fffe0ff */
.L_x_87:
[----:B------:R-:W3:Y:S01]  /*5120*/  @!UP3 LDCU.128 UR8, c[0x0][0xc10] ;  /* 0x00018200ff08b7ac */ /* 0x000ee20008000c00 */
[----:B------:R-:W-:Y:S04]  /*5130*/  ISETP.NE.U32.AND P1, PT, RZ, UR28, PT ;  /* 0x0000001cff007c0c */ /* 0x000fe8000bf25070 */
[----:B------:R-:W-:Y:S01]  /*5140*/  ISETP.NE.AND.EX P1, PT, RZ, UR29, PT, P1 ;  /* 0x0000001dff007c0c */ /* 0x000fe2000bf25310 */
[----:B------:R-:W4:Y:S01]  /*5150*/  @!UP3 LDCU UR5, c[0x0][0xc0c] ;  /* 0x00018180ff05b7ac */ /* 0x000f220008000800 */
[----:B------:R-:W-:Y:S02]  /*5160*/  USHF.L.U32 UR25, UR23, 0x6, URZ ;  /* 0x0000000617197899 */ /* 0x000fe400080006ff */
[----:B---3--:R-:W-:Y:S07]  /*5170*/  UIMAD.WIDE.U32 UR6, UR16, UR8, URZ ;  /* 0x00000008100672a5 */ /* 0x008fee000f8e00ff */
[----:B------:R-:W-:Y:S01]  /*5180*/  @!UP3 UMOV UR4, UR7 ;  /* 0x000000070004bc82 */ /* 0x000fe20008000000 */
[----:B----4-:R-:W-:Y:S02]  /*5190*/  @!UP3 UISETP.NE.AND UP0, UPT, UR5, 0x1, UPT ;  /* 0x000000010500b88c */ /* 0x010fe4000bf05270 */
[----:B------:R-:W-:Y:S02]  /*51a0*/  @!UP3 USHF.R.U32.HI UR4, URZ, UR9, UR4 ;  /* 0x00000009ff04b299 */ /* 0x000fe40008011604 */
[----:B------:R-:W-:Y:S02]  /*51b0*/  UIMAD.WIDE.U32 UR6, UR15, UR11, URZ ;  /* 0x0000000b0f0672a5 */ /* 0x000fe4000f8e00ff */
[----:B------:R-:W-:Y:S02]  /*51c0*/  @!UP3 USEL UR8, UR16, UR4, !UP0 ;  /* 0x000000041008b287 */ /* 0x000fe4000c000000 */
[----:B------:R-:W-:Y:S03]  /*51d0*/  @!UP3 UISETP.NE.AND UP0, UPT, UR10, 0x1, UPT ;  /* 0x000000010a00b88c */ /* 0x000fe6000bf05270 */
[----:B------:R-:W-:Y:S02]  /*51e0*/  @!UP3 UMOV UR6, UR7 ;  /* 0x000000070006bc82 */ /* 0x000fe40008000000 */
[----:B------:R-:W3:Y:S02]  /*51f0*/  @!UP3 LDCU UR4, c[0x0][0xc20] ;  /* 0x00018400ff04b7ac */ /* 0x000ee40008000800 */
[----:B---3--:R-:W-:Y:S04]  /*5200*/  @!UP3 USHF.R.U32.HI UR6, URZ, UR4, UR6 ;  /* 0x00000004ff06b299 */ /* 0x008fe80008011606 */
[----:B------:R-:W-:Y:S04]  /*5210*/  @!UP3 USEL UR6, UR15, UR6, !UP0 ;  /* 0x000000060f06b287 */ /* 0x000fe8000c000000 */
[----:B------:R-:W-:Y:S02]  /*5220*/  @!UP3 UIADD3 UR4, UPT, UPT, -UR8, UR6, URZ ;  /* 0x000000060804b290 */ /* 0x000fe4000fffe1ff */
[----:B------:R-:W-:Y:S02]  /*5230*/  @!UP3 UIADD3 UR6, UPT, UPT, UR8, -UR6, URZ ;  /* 0x800000060806b290 */ /* 0x000fe4000fffe0ff */
[----:B------:R-:W-:Y:S02]  /*5240*/  @!UP3 UIMAD UR16, UR4, UR5, UR16 ;  /* 0x000000050410b2a4 */ /* 0x000fe4000f8e0210 */
[----:B------:R-:W-:Y:S01]  /*5250*/  @!UP3 UIMAD UR15, UR6, UR10, UR15 ;  /* 0x0000000a060fb2a4 */ /* 0x000fe2000f8e020f */
[----:B------:R-:W-:Y:S11]  /*5260*/  BRA.U UP4, `(.L_x_88) ;  /* 0x0000000104107547 */ /* 0x000ff6000b800000 */
[----:B------:R-:W-:Y:S04]  /*5270*/  MOV R0, UR38 ;  /* 0x0000002600007c02 */ /* 0x000fe80008000f00 */
[----:B------:R-:W-:Y:S04]  /*5280*/  SHF.L.U32 R9, R0, 0x1f, RZ ;  /* 0x0000001f00097819 */ /* 0x000fe800000006ff */
[----:B------:R-:W3:Y:S02]  /*5290*/  SYNCS.PHASECHK.TRANS64.TRYWAIT P2, [UR24+0xd8], R9 ;  /* 0x0000d809ff0075a7 */ /* 0x000ee40008041118 */
[----:B---3--:R-:W-:Y:S05]  /*52a0*/  @!P2 BRA `(.L_x_89) ;  /* 0x0000004000aca947 */ /* 0x008fea0003800000 */
.L_x_88:
[----:B------:R-:W-:Y:S05]  /*52b0*/  BRA.U !UP6, `(.L_x_90) ;  /* 0x000000010e387547 */ /* 0x000fea000b800000 */
[----:B------:R-:W-:Y:S01]  /*52c0*/  UPLOP3.LUT UP1, UPT, UPT, UPT, UP5, 0x80, 0x8 ;  /* 0x000000000008789c */ /* 0x000fe20003f2f050 */
[----:B---3--:R-:W-:Y:S01]  /*52d0*/  HFMA2 R0, -RZ, RZ, 0, 5.9604644775390625e-08 ;  /* 0x00000001ff007431 */ /* 0x008fe200000001ff */
[----:B------:R-:W3:Y:S01]  /*52e0*/  LDCU.64 UR8, c[0x0][0x358] ;  /* 0x00006b00ff0877ac */ /* 0x000ee20008000a00 */
[----:B------:R-:W-:Y:S03]  /*52f0*/  IMAD.MOV.U32 R87, RZ, RZ, 0x1 ;  /* 0x00000001ff577424 */ /* 0x000fe600078e00ff */
[----:B------:R-:W-:Y:S05]  /*5300*/  PLOP3.LUT P2, PT, PT, PT, UP1, 0x80, 0x8 ;  /* 0x000000000008781c */ /* 0x000fea0003f4f018 */
[----:B------:R-:W4:Y:S01]  /*5310*/  @UP1 LDCU.64 UR4, c[0x0][0x988] ;  /* 0x00013100ff0417ac */ /* 0x000f220008000a00 */
[----:B------:R-:W-:Y:S07]  /*5320*/  @UP1 UIMAD UR6, UR54, UR28, URZ ;  /* 0x0000001c360612a4 */ /* 0x000fee000f8e02ff */
[----:B------:R-:W-:Y:S01]  /*5330*/  @!P2 PRMT R87, R0, 0x7610, R87 ;  /* 0x000076100057a816 */ /* 0x000fe20000000057 */
[----:B----4-:R-:W-:Y:S06]  /*5340*/  @UP1 UIMAD.WIDE UR4, UR6, 0x4, UR4 ;  /* 0x00000004060418a5 */ /* 0x010fec000f8e0204 */
[----:B------:R-:W-:Y:S01]  /*5350*/  IMAD.U32 R14, RZ, RZ, UR4 ;  /* 0x00000004ff0e7e24 */ /* 0x000fe2000f8e00ff */
[----:B------:R-:W-:Y:S04]  /*5360*/  MOV R15, UR5 ;  /* 0x00000005000f7c02 */ /* 0x000fe80008000f00 */
[----:B------:R-:W4:Y:S01]  /*5370*/  @!UP1 LDCU UR4, c[0x0][0x980] ;  /* 0x00013000ff0497ac */ /* 0x000f220008000800 */
[----:B---3-5:R3:W5:Y:S02]  /*5380*/  @P2 LDG.E R41, desc[UR8][R14.64] ;  /* 0x000000080e292981 */ /* 0x028764000c1e1900 */
[----:B---34-:R-:W-:Y:S07]  /*5390*/  @!P2 IMAD.U32 R41, RZ, RZ, UR4 ;  /* 0x00000004ff29ae24 */ /* 0x018fee000f8e00ff */
.L_x_90:
[----:B-----5:R-:W-:Y:S01]  /*53a0*/  @!P1 FSETP.EQ.AND P3, PT, R41, RZ, PT ;  /* 0x000000ff2900920b */ /* 0x020fe20003f62000 */
[----:B------:R-:W-:Y:S01]  /*53b0*/  @!UPT UIADD3 URZ, UPT, UPT, URZ, URZ, URZ ;  /* 0x000000fffffff290 */ /* 0x000fe2000fffe0ff */
[----:B------:R-:W-:Y:S11]  /*53c0*/  @!P1 BRA `(.L_x_91) ;  /* 0x0000000000149947 */ /* 0x000ff60003800000 */
[----:B------:R-:W-:Y:S02]  /*53d0*/  LOP3.LUT P1, RZ, R87, 0xff, RZ, 0xc0, !PT ;  /* 0x000000ff57ff7812 */ /* 0x000fe4000782c0ff */
[----:B------:R-:W-:Y:S04]  /*53e0*/  PLOP3.LUT P3, PT, PT, PT, UP1, 0x80, 0x8 ;  /* 0x000000000008781c */ /* 0x000fe80003f6f018 */
[----:B------:R-:W-:Y:S07]  /*53f0*/  PLOP3.LUT P3, PT, P3, PT, PT, 0x8, 0x80 ;  /* 0x000000000080781c */ /* 0x000fee0001f6e170 */
[----:B------:R-:W-:Y:S11]  /*5400*/  @P1 FSETP.EQ.AND P3, PT, R41, RZ, PT ;  /* 0x000000ff2900120b */ /* 0x000ff60003f62000 */
[----:B------:R-:W-:Y:S02]  /*5410*/  @!UPT UIADD3 URZ, UPT, UPT, URZ, URZ, URZ ;  /* 0x000000fffffff290 */ /* 0x000fe4000fffe0ff */
.L_x_91:
[----:B------:R-:W-:Y:S01]  /*5420*/  ULEA UR7, UR26, UR24, 0x3 ;  /* 0x000000181a077291 */ /* 0x000fe2000f8e18ff */
[----:B---3--:R-:W-:Y:S01]  /*5430*/  SHF.L.U32 R9, R10, 0x1f, RZ ;  /* 0x0000001f0a097819 */ /* 0x008fe200000006ff */
[----:B------:R-:W-:Y:S02]  /*5440*/  USHF.L.U32 UR11, UR53, 0x7, URZ ;  /* 0x00000007350b7899 */ /* 0x000fe400080006ff */
[----:B------:R-:W-:Y:S02]  /*5450*/  UISETP.NE.AND UP0, UPT, UR40, 0x1, UPT ;  /* 0x000000012800788c */ /* 0x000fe4000bf05270 */
[----:B------:R-:W-:Y:S01]  /*5460*/  UIMAD.WIDE.U32 UR4, UR11, UR41, URZ ;  /* 0x000000290b0472a5 */ /* 0x000fe2000f8e00ff */
[----:B------:R-:W-:Y:S02]  /*5470*/  ELECT P2, URZ, PT ;  /* 0x0000000000ff782f */ /* 0x000fe40003840000 */
[----:B------:R-:W3:Y:S02]  /*5480*/  SYNCS.PHASECHK.TRANS64.TRYWAIT P1, [UR7+0xb8], R9 ;  /* 0x0000b809ff0075a7 */ /* 0x000ee40008021107 */
[----:B------:R-:W-:Y:S02]  /*5490*/  PLOP3.LUT P2, PT, P3, P2, PT, 0xf2, 0x2f ;  /* 0x00000000002f781c */ /* 0x000fe40001f45e72 */
[----:B------:R-:W-:Y:S02]  /*54a0*/  UMOV UR4, UR5 ;  /* 0x0000000500047c82 */ /* 0x000fe40008000000 */
[----:B------:R-:W-:Y:S04]  /*54b0*/  USHF.R.U32.HI UR4, URZ, UR42, UR4 ;  /* 0x0000002aff047299 */ /* 0x000fe80008011604 */
[----:B------:R-:W-:Y:S02]  /*54c0*/  USEL UR12, UR11, UR4, !UP0 ;  /* 0x000000040b0c7287 */ /* 0x000fe4000c000000 */
[----:B------:R-:W-:Y:S02]  /*54d0*/  UISETP.NE.AND UP0, UPT, UR43, 0x1, UPT ;  /* 0x000000012b00788c */ /* 0x000fe4000bf05270 */
[----:B------:R-:W-:Y:S02]  /*54e0*/  UIMAD.WIDE.U32 UR4, UR12, UR44, URZ ;  /* 0x0000002c0c0472a5 */ /* 0x000fe4000f8e00ff */
[----:B------:R-:W-:Y:S01]  /*54f0*/  UIADD3 UR6, UPT, UPT, -UR12, URZ, URZ ;  /* 0x000000ff0c067290 */ /* 0x000fe2000fffe1ff */
[----:B------:R-:W-:Y:S03]  /*5500*/  @!P2 IMAD.MOV.U32 R0, RZ, 0x20, RZ ;  /* 0x00000020ff00a824 */ /* 0x000fe600078e00ff */
[----:B------:R-:W-:Y:S01]  /*5510*/  UIMAD UR11, UR40, UR6, UR11 ;  /* 0x00000006280b72a4 */ /* 0x000fe2000f8e020b */
[----:B------:R-:W-:Y:S01]  /*5520*/  @!P2 IMAD.MOV.U32 R0, RZ, 0x400, R0 ;  /* 0x00000400ff00a824 */ /* 0x000fe200078e0000 */
[----:B------:R-:W-:Y:S02]  /*5530*/  UMOV UR4, UR5 ;  /* 0x0000000500047c82 */ /* 0x000fe40008000000 */
[----:B------:R-:W-:Y:S04]  /*5540*/  USHF.R.U32.HI UR4, URZ, UR45, UR4 ;  /* 0x0000002dff047299 */ /* 0x000fe80008011604 */
[----:B------:R-:W-:Y:S02]  /*5550*/  USEL UR13, UR12, UR4, !UP0 ;  /* 0x000000040c0d7287 */ /* 0x000fe4000c000000 */
[----:B------:R-:W-:Y:S02]  /*5560*/  UISETP.NE.AND UP0, UPT, UR46, 0x1, UPT ;  /* 0x000000012e00788c */ /* 0x000fe4000bf05270 */
[----:B------:R-:W-:Y:S07]  /*5570*/  UIMAD.WIDE.U32 UR4, UR13, UR47, URZ ;  /* 0x0000002f0d0472a5 */ /* 0x000fee000f8e00ff */
[----:B------:R-:W-:Y:S02]  /*5580*/  UMOV UR4, UR5 ;  /* 0x0000000500047c82 */ /* 0x000fe40008000000 */
[----:B-1----:R-:W-:Y:S04]  /*5590*/  USHF.R.U32.HI UR4, URZ, UR49, UR4 ;  /* 0x00000031ff047299 */ /* 0x002fe80008011604 */
[----:B------:R-:W-:Y:S02]  /*55a0*/  USEL UR14, UR13, UR4, !UP0 ;  /* 0x000000040d0e7287 */ /* 0x000fe4000c000000 */
[----:B------:R-:W-:Y:S02]  /*55b0*/  UIADD3 UR4, UPT, UPT, -UR13, URZ, URZ ;  /* 0x000000ff0d047290 */ /* 0x000fe4000fffe1ff */
[----:B------:R-:W-:Y:S02]  /*55c0*/  UIADD3 UR5, UPT, UPT, -UR14, URZ, URZ ;  /* 0x000000ff0e057290 */ /* 0x000fe4000fffe1ff */
[----:B------:R-:W-:Y:S02]  /*55d0*/  UIMAD UR12, UR43, UR4, UR12 ;  /* 0x000000042b0c72a4 */ /* 0x000fe4000f8e020c */
[----:B------:R-:W-:Y:S01]  /*55e0*/  UIMAD UR13, UR46, UR5, UR13 ;  /* 0x000000052e0d72a4 */ /* 0x000fe2000f8e020d */
[----:B---3--:R-:W-:Y:S11]  /*55f0*/  @!P1 BRA `(.L_x_92) ;  /* 0x0000003c00f09947 */ /* 0x008ff60003800000 */
.L_x_174:
[----:B------:R-:W3:Y:S01]  /*5600*/  S2UR UR50, SR_CgaCtaId ;  /* 0x00000000003279c3 */ /* 0x000ee20000008800 */
[----:B------:R-:W-:Y:S01]  /*5610*/  @!P2 R2UR UR4, R0 ;  /* 0x000000000004a2ca */ /* 0x000fe200000e0000 */
[----:B------:R-:W-:Y:S01]  /*5620*/  VOTEU.ALL UP0, P2 ;  /* 0x0000000000ff7886 */ /* 0x000fe20001000000 */
[----:B-1----:R-:W-:Y:S02]  /*5630*/  @!P2 IADD3 R2, P1, PT, R12, 0x680, RZ ;  /* 0x000006800c02a810 */ /* 0x002fe40007f3e0ff */
[----:B------:R-:W-:Y:S02]  /*5640*/  @P0 SHF.R.U32.HI R4, RZ, 0x10, R5 ;  /* 0x00000010ff040819 */ /* 0x000fe40000011605 */
[----:B------:R-:W-:Y:S01]  /*5650*/  @!P2 R2UR UR6, R2 ;  /* 0x000000000206a2ca */ /* 0x000fe200000e0000 */
[----:B------:R-:W-:Y:S01]  /*5660*/  @!P2 IMAD.X R0, RZ, RZ, R13, P1 ;  /* 0x000000ffff00a224 */ /* 0x000fe200008e060d */
[----:B------:R-:W-:Y:S01]  /*5670*/  @!UP0 ULEA UR5, UR26, UR24, 0xd ;  /* 0x000000181a058291 */ /* 0x000fe2000f8e68ff */
[----:B------:R-:W-:Y:S03]  /*5680*/  @P0 R2UR UR54, R4 ;  /* 0x00000000043602ca */ /* 0x000fe600000e0000 */
[----:B------:R-:W-:Y:S02]  /*5690*/  @!UP0 UIADD3 UR8, UPT, UPT, UR5, 0x200, URZ ;  /* 0x0000020005088890 */ /* 0x000fe4000fffe0ff */
[----:B------:R-:W-:Y:S01]  /*56a0*/  @!UP0 UPRMT UR22, UR4, 0x5410, URZ ;  /* 0x0000541004168896 */ /* 0x000fe200080000ff */
[----:B------:R-:W-:Y:S01]  /*56b0*/  @!P2 R2UR UR4, R0 ;  /* 0x000000000004a2ca */ /* 0x000fe200000e0000 */
[----:B------:R-:W-:Y:S01]  /*56c0*/  UIADD3 UR5, UPT, UPT, UR26, 0x1, URZ ;  /* 0x000000011a057890 */ /* 0x000fe2000fffe0ff */
[----:B------:R-:W-:Y:S02]  /*56d0*/  @!P2 IMAD.MOV.U32 R0, RZ, RZ, 0x2000 ;  /* 0x00002000ff00a424 */ /* 0x000fe400078e00ff */
[----:B------:R-:W-:Y:S01]  /*56e0*/  IMAD.U32 R14, RZ, RZ, UR6 ;  /* 0x00000006ff0e7e24 */ /* 0x000fe2000f8e00ff */
[----:B------:R-:W-:Y:S04]  /*56f0*/  UISETP.NE.AND UP0, UPT, UR5, 0x3, UPT ;  /* 0x000000030500788c */ /* 0x000fe8000bf05270 */
[----:B------:R-:W-:Y:S01]  /*5700*/  @!P2 R2UR UR20, R14 ;  /* 0x000000000e14a2ca */ /* 0x000fe200000e0000 */
[----:B------:R-:W-:Y:S02]  /*5710*/  USEL UR5, UR5, URZ, UP0 ;  /* 0x000000ff05057287 */ /* 0x000fe40008000000 */
[----:B------:R-:W-:Y:S01]  /*5720*/  USEL UR23, URZ, 0x1, UP0 ;  /* 0x00000001ff177887 */ /* 0x000fe20008000000 */
[----:B------:R-:W-:Y:S01]  /*5730*/  IMAD.U32 R15, RZ, RZ, UR4 ;  /* 0x00000004ff0f7e24 */ /* 0x000fe2000f8e00ff */
[----:B------:R-:W-:Y:S01]  /*5740*/  UIADD3 UR4, UPT, UPT, UR7, 0xa0, URZ ;  /* 0x000000a007047890 */ /* 0x000fe2000fffe0ff */
[----:B------:R-:W-:Y:S03]  /*5750*/  VOTEU.ALL UP0, P2 ;  /* 0x0000000000ff7886 */ /* 0x000fe60001000000 */
[----:B------:R-:W-:Y:S01]  /*5760*/  @!P2 R2UR UR21, R15 ;  /* 0x000000000f15a2ca */ /* 0x000fe200000e0000 */
[----:B---3--:R-:W-:Y:S01]  /*5770*/  UPRMT UR6, UR50, 0x654, UR4 ;  /* 0x0000065432067896 */ /* 0x008fe20008000004 */
[----:B------:R-:W-:Y:S01]  /*5780*/  LOP3.LUT R10, R10, UR23, RZ, 0x3c, !PT ;  /* 0x000000170a0a7c12 */ /* 0x000fe2000f8e3cff */
[----:B------:R-:W-:Y:S01]  /*5790*/  @!UP0 UMOV UR9, UR4 ;  /* 0x0000000400098c82 */ /* 0x000fe20008000000 */
[----:B------:R-:W-:Y:S01]  /*57a0*/  @!UP0 UMOV UR10, UR25 ;  /* 0x00000019000a8c82 */ /* 0x000fe20008000000 */
[----:B------:R-:W-:Y:S01]  /*57b0*/  ULEA UR4, UR5, UR24, 0x3 ;  /* 0x0000001805047291 */ /* 0x000fe2000f8e18ff */
[----:B------:R-:W-:Y:S07]  /*57c0*/  SHF.L.U32 R9, R10, 0x1f, RZ ;  /* 0x0000001f0a097819 */ /* 0x000fee00000006ff */
[----:B------:R1:W-:Y:S01]  /*57d0*/  @!UP0 UTMALDG.5D.IM2COL [UR8], [UR20], UR22 ;  /* 0x00000008140083b4 */ /* 0x0003e20008060016 */
[----:B------:R1:W-:Y:S01]  /*57e0*/  @!P2 SYNCS.ARRIVE.TRANS64.RED.A0TR RZ, [UR7+0xa0], R0 ;  /* 0x0000a000ffffa9a7 */ /* 0x0003e20008300407 */
[----:B------:R-:W-:Y:S01]  /*57f0*/  SYNCS.ARRIVE.TRANS64.RED.A1T0 RZ, [UR6], RZ ;  /* 0x000000ffffff79a7 */ /* 0x000fe20008100406 */
[----:B------:R-:W3:Y:S02]  /*5800*/  SYNCS.PHASECHK.TRANS64.TRYWAIT P1, [UR4+0xb8], R9 ;  /* 0x0000b809ff0075a7 */ /* 0x000ee40008021104 */
[----:B-1-3--:R-:W-:Y:S05]  /*5810*/  @!P1 BRA `(.L_x_93) ;  /* 0x0000003c00809947 */ /* 0x00afea0003800000 */
.L_x_176:
[----:B------:R-:W3:Y:S01]  /*5820*/  S2UR UR50, SR_CgaCtaId ;  /* 0x00000000003279c3 */ /* 0x000ee20000008800 */
[----:B------:R-:W-:Y:S01]  /*5830*/  UIADD3 UR6, UPT, UPT, UR5, 0x1, URZ ;  /* 0x0000000105067890 */ /* 0x000fe2000fffe0ff */
[----:B-1----:R-:W-:Y:S01]  /*5840*/  @!P2 IMAD.MOV.U32 R0, RZ, 0x20, RZ ;  /* 0x00000020ff00a824 */ /* 0x002fe200078e00ff */
[----:B------:R-:W-:Y:S01]  /*5850*/  UPLOP3.LUT UP4, UPT, UPT, UPT, UPT, 0x80, 0x8 ;  /* 0x000000000008789c */ /* 0x000fe20003f8f070 */
[----:B------:R-:W-:Y:S01]  /*5860*/  @!P2 IADD3 R2, P0, PT, R12, 0x680, RZ ;  /* 0x000006800c02a810 */ /* 0x000fe20007f1e0ff */
[----:B------:R-:W-:Y:S01]  /*5870*/  UISETP.NE.AND UP0, UPT, UR6, 0x3, UPT ;  /* 0x000000030600788c */ /* 0x000fe2000bf05270 */
[----:B------:R-:W-:Y:S01]  /*5880*/  @!P2 IMAD.MOV.U32 R0, RZ, 0x400, R0 ;  /* 0x00000400ff00a824 */ /* 0x000fe200078e0000 */
[----:B------:R-:W-:Y:S02]  /*5890*/  R2UR UR23, R92 ;  /* 0x000000005c1772ca */ /* 0x000fe400000e0000 */
[----:B------:R-:W-:Y:S01]  /*58a0*/  USEL UR26, UR6, URZ, UP0 ;  /* 0x000000ff061a7287 */ /* 0x000fe20008000000 */
[----:B------:R-:W-:Y:S01]  /*58b0*/  R2UR UR22, R93 ;  /* 0x000000005d1672ca */ /* 0x000fe200000e0000 */
[----:B------:R-:W-:Y:S01]  /*58c0*/  USEL UR21, URZ, 0x1, UP0 ;  /* 0x00000001ff157887 */ /* 0x000fe20008000000 */
[----:B------:R-:W-:Y:S01]  /*58d0*/  @!P2 R2UR UR6, R0 ;  /* 0x000000000006a2ca */ /* 0x000fe200000e0000 */
[----:B------:R-:W-:Y:S01]  /*58e0*/  VOTEU.ALL UP0, P2 ;  /* 0x0000000000ff7886 */ /* 0x000fe20001000000 */
[----:B------:R-:W-:Y:S01]  /*58f0*/  @!P2 IMAD.X R0, RZ, RZ, R13, P0 ;  /* 0x000000ffff00a224 */ /* 0x000fe200000e060d */
[----:B------:R-:W-:Y:S02]  /*5900*/  LOP3.LUT R8, R8, 0x1, RZ, 0x3c, !PT ;  /* 0x0000000108087812 */ /* 0x000fe400078e3cff */
[----:B------:R-:W-:Y:S01]  /*5910*/  LOP3.LUT R10, R10, UR21, RZ, 0x3c, !PT ;  /* 0x000000150a0a7c12 */ /* 0x000fe2000f8e3cff */
[----:B------:R-:W-:Y:S02]  /*5920*/  @!UP0 ULEA UR5, UR5, UR24, 0xd ;  /* 0x0000001805058291 */ /* 0x000fe4000f8e68ff */
[----:B------:R-:W-:Y:S02]  /*5930*/  @!UP0 UIADD3 UR10, UPT, UPT, UR25, 0x20, URZ ;  /* 0x00000020190a8890 */ /* 0x000fe4000fffe0ff */
[----:B------:R-:W-:Y:S02]  /*5940*/  @!UP0 UIADD3 UR8, UPT, UPT, UR5, 0x200, URZ ;  /* 0x0000020005088890 */ /* 0x000fe4000fffe0ff */
[----:B------:R-:W-:Y:S01]  /*5950*/  UIADD3 UR23, UPT, UPT, UR15, UR23, URZ ;  /* 0x000000170f177290 */ /* 0x000fe2000fffe0ff */
[----:B------:R-:W-:Y:S01]  /*5960*/  @!P2 R2UR UR5, R0 ;  /* 0x000000000005a2ca */ /* 0x000fe200000e0000 */
[----:B------:R-:W-:Y:S01]  /*5970*/  @!UP0 UPRMT UR20, UR6, 0x5410, URZ ;  /* 0x0000541006148896 */ /* 0x000fe200080000ff */
[----:B------:R-:W-:Y:S01]  /*5980*/  @!P2 R2UR UR6, R2 ;  /* 0x000000000206a2ca */ /* 0x000fe200000e0000 */
[----:B------:R-:W-:Y:S01]  /*5990*/  VOTEU.ALL UP0, P2 ;  /* 0x0000000000ff7886 */ /* 0x000fe20001000000 */
[----:B------:R-:W-:Y:S09]  /*59a0*/  UIADD3 UR53, UPT, UPT, UR16, UR22, URZ ;  /* 0x0000001610357290 */ /* 0x000ff2000fffe0ff */
[----:B------:R-:W-:Y:S01]  /*59b0*/  IMAD.U32 R5, RZ, RZ, UR5 ;  /* 0x00000005ff057e24 */ /* 0x000fe2000f8e00ff */
[----:B------:R-:W-:Y:S01]  /*59c0*/  UIADD3 UR5, UPT, UPT, UR4, 0xa0, URZ ;  /* 0x000000a004057890 */ /* 0x000fe2000fffe0ff */
[----:B------:R-:W-:Y:S03]  /*59d0*/  IMAD.U32 R4, RZ, RZ, UR6 ;  /* 0x00000006ff047e24 */ /* 0x000fe6000f8e00ff */
[----:B------:R-:W-:Y:S02]  /*59e0*/  @!P2 R2UR UR7, R5 ;  /* 0x000000000507a2ca */ /* 0x000fe400000e0000 */
[----:B------:R-:W-:Y:S01]  /*59f0*/  @!P2 R2UR UR6, R4 ;  /* 0x000000000406a2ca */ /* 0x000fe200000e0000 */
[----:B------:R-:W-:Y:S01]  /*5a00*/  @!UP0 UMOV UR9, UR5 ;  /* 0x0000000500098c82 */ /* 0x000fe20008000000 */
[----:B---3--:R-:W-:Y:S11]  /*5a10*/  UPRMT UR5, UR50, 0x654, UR5 ;  /* 0x0000065432057896 */ /* 0x008ff60008000005 */
[----:B------:R3:W-:Y:S01]  /*5a20*/  @!UP0 UTMALDG.5D.IM2COL [UR8], [UR6], UR20 ;  /* 0x00000008060083b4 */ /* 0x0007e20008060014 */
[----:B------:R3:W-:Y:S01]  /*5a30*/  @!P2 SYNCS.ARRIVE.TRANS64.RED.A0TR RZ, [UR4+0xa0], R3 ;  /* 0x0000a003ffffa9a7 */ /* 0x0007e20008300404 */
[----:B------:R-:W-:Y:S01]  /*5a40*/  SYNCS.ARRIVE.TRANS64.RED.A1T0 RZ, [UR5], RZ ;  /* 0x000000ffffff79a7 */ /* 0x000fe20008100405 */
[----:B------:R-:W-:Y:S05]  /*5a50*/  BRA.U UP2, `(.L_x_94) ;  /* 0xfffffff102907547 */ /* 0x000fea000b83ffff */
[----:B------:R-:W-:Y:S01]  /*5a60*/  UIADD3 UR24, UPT, UPT, UR24, 0xb8, URZ ;  /* 0x000000b818187890 */ /* 0x000fe2000fffe0ff */
[----:B---3--:R-:W-:-:S03]  /*5a70*/  SHF.L.U32 R3, R10, 0x1f, RZ ;  /* 0x0000001f0a037819 */ /* 0x008fc600000006ff */
[----:B------:R-:W-:-:S09]  /*5a80*/  ULEA UR4, UR26, UR24, 0x3 ;  /* 0x000000181a047291 */ /* 0x000fd2000f8e18ff */
[----:B------:R-:W1:Y:S02]  /*5a90*/  SYNCS.PHASECHK.TRANS64.TRYWAIT P0, [UR4], R3 ;  /* 0x00000003ff0075a7 */ /* 0x000e640008001104 */
[----:B-1----:R-:W-:Y:S05]  /*5aa0*/  @!P0 BRA `(.L_x_95) ;  /* 0x0000003800f48947 */ /* 0x002fea0003800000 */
.L_x_178:
[----:B------:R-:W-:-:S04]  /*5ab0*/  UIADD3 UR4, UPT, UPT, UR26, 0x1, URZ ;  /* 0x000000011a047890 */ /* 0x000fc8000fffe0ff */
[----:B------:R-:W-:-:S04]  /*5ac0*/  UISETP.NE.AND UP0, UPT, UR4, 0x3, UPT ;  /* 0x000000030400788c */ /* 0x000fc8000bf05270 */
[----:B------:R-:W-:Y:S02]  /*5ad0*/  USEL UR6, URZ, 0x1, UP0 ;  /* 0x00000001ff067887 */ /* 0x000fe40008000000 */
[----:B------:R-:W-:-:S04]  /*5ae0*/  USEL UR4, UR4, URZ, UP0 ;  /* 0x000000ff04047287 */ /* 0x000fc80008000000 */
[----:B------:R-:W-:Y:S01]  /*5af0*/  ULEA UR5, UR4, UR24, 0x3 ;  /* 0x0000001804057291 */ /* 0x000fe2000f8e18ff */
[----:B------:R-:W-:-:S04]  /*5b00*/  LOP3.LUT R10, R10, UR6, RZ, 0x3c, !PT ;  /* 0x000000060a0a7c12 */ /* 0x000fc8000f8e3cff */
[----:B-1----:R-:W-:-:S04]  /*5b10*/  SHF.L.U32 R3, R10, 0x1f, RZ ;  /* 0x0000001f0a037819 */ /* 0x002fc800000006ff */
[----:B------:R-:W1:Y:S02]  /*5b20*/  SYNCS.PHASECHK.TRANS64.TRYWAIT P0, [UR5], R3 ;  /* 0x00000003ff0075a7 */ /* 0x000e640008001105 */
[----:B-1----:R-:W-:Y:S05]  /*5b30*/  @!P0 BRA `(.L_x_96) ;  /* 0x0000003800e88947 */ /* 0x002fea0003800000 */
.L_x_180:
[----:B------:R-:W-:-:S04]  /*5b40*/  UIADD3 UR4, UPT, UPT, UR4, 0x1, URZ ;  /* 0x0000000104047890 */ /* 0x000fc8000fffe0ff */
[----:B------:R-:W-:-:S04]  /*5b50*/  UISETP.NE.AND UP0, UPT, UR4, 0x3, UPT ;  /* 0x000000030400788c */ /* 0x000fc8000bf05270 */
[----:B------:R-:W-:Y:S02]  /*5b60*/  USEL UR5, URZ, 0x1, UP0 ;  /* 0x00000001ff057887 */ /* 0x000fe40008000000 */
[----:B------:R-:W-:-:S04]  /*5b70*/  USEL UR4, UR4, URZ, UP0 ;  /* 0x000000ff04047287 */ /* 0x000fc80008000000 */
[----:B------:R-:W-:Y:S01]  /*5b80*/  ULEA UR4, UR4, UR24, 0x3 ;  /* 0x0000001804047291 */ /* 0x000fe2000f8e18ff */
[----:B-1----:R-:W-:-:S04]  /*5b90*/  LOP3.LUT R3, R10, UR5, RZ, 0x3c, !PT ;  /* 0x000000050a037c12 */ /* 0x002fc8000f8e3cff */
[----:B------:R-:W-:Y:S01]  /*5ba0*/  SHF.L.U32 R3, R3, 0x1f, RZ ;  /* 0x0000001f03037819 */ /* 0x000fe200000006ff */
[----:B------:R-:W-:-:S07]  /*5bb0*/  IMAD.U32 R0, RZ, RZ, UR4 ;  /* 0x00000004ff007e24 */ /* 0x000fce000f8e00ff */
.L_x_97:
[----:B-1----:R1:W3:Y:S02]  /*5bc0*/  SYNCS.PHASECHK.TRANS64.TRYWAIT P0, [R0+URZ], R3 ;  /* 0x00000003000075a7 */ /* 0x0022e400080011ff */
[----:B---3--:R-:W-:Y:S05]  /*5bd0*/  @!P0 NANOSLEEP.SYNCS 0x989680 ;  /* 0x009896800000895d */ /* 0x008fea0003900000 */
[----:B------:R-:W3:Y:S02]  /*5be0*/  @!P0 SYNCS.PHASECHK.TRANS64 P0, [R0+URZ], R3 ;  /* 0x00000003000085a7 */ /* 0x000ee400080010ff */
[----:B--23--:R-:W-:Y:S05]  /*5bf0*/  @P0 EXIT ;  /* 0x000000000000094d */ /* 0x00cfea0003800000 */
[----:B------:R-:W-:Y:S05]  /*5c00*/  BRA `(.L_x_97) ;  /* 0xfffffffc00ec7947 */ /* 0x000fea000383ffff */
.L_x_85:
[----:B------:R-:W-:-:S06]  /*5c10*/  UISETP.GE.AND UP0, UPT, UR18, 0x4, UPT ;  /* 0x000000041200788c */ /* 0x000fcc000bf06270 */
[----:B------:R-:W-:-:S13]  /*5c20*/  PLOP3.LUT P0, PT, PT, PT, UP0, 0x80, 0x8 ;  /* 0x000000000008781c */ /* 0x000fda0003f0f008 */
[----:B-1----:R-:W-:Y:S05]  /*5c30*/  @!P0 EXIT ;  /* 0x000000000000894d */ /* 0x002fea0003800000 */
[----:B------:R-:W1:Y:S08]  /*5c40*/  S2UR UR4, SR_CgaCtaId ;  /* 0x00000000000479c3 */ /* 0x000e700000008800 */
[----:B------:R-:W-:Y:S01]  /*5c50*/  BAR.SYNC.DEFER_BLOCKING 0x6, 0xa0 ;  /* 0x0182800000007b1d */ /* 0x000fe20000010000 */
[C---:B------:R-:W-:Y:S01]  /*5c60*/  IMAD.SHL.U32 R5, R95.reuse, 0x20, RZ ;  /* 0x000000205f057824 */ /* 0x040fe200078e00ff */
[C---:B------:R-:W-:Y:S01]  /*5c70*/  LOP3.LUT R96, R95.reuse, 0x2, RZ, 0xc0, !PT ;  /* 0x000000025f607812 */ /* 0x040fe200078ec0ff */
[C---:B------:R-:W-:Y:S01]  /*5c80*/  IMAD.SHL.U32 R98, R95.reuse, 0x4, RZ ;  /* 0x000000045f627824 */ /* 0x040fe200078e00ff */
[C---:B------:R-:W-:Y:S01]  /*5c90*/  LOP3.LUT R86, R95.reuse, 0x60, RZ, 0xc0, !PT ;  /* 0x000000605f567812 */ /* 0x040fe200078ec0ff */
[----:B------:R-:W-:Y:S01]  /*5ca0*/  IMAD.U32 R37, R95, 0x10000, RZ ;  /* 0x000100005f257824 */ /* 0x000fe200078e00ff */
[----:B------:R-:W-:-:S02]  /*5cb0*/  UMOV UR50, 0x400 ;  /* 0x0000040000327882 */ /* 0x000fc40000000000 */
[----:B------:R-:W2:Y:S01]  /*5cc0*/  LDC.64 R78, c[0x0][0x9b0] ;  /* 0x00026c00ff4e7b82 */ /* 0x000ea20000000a00 */
[----:B------:R-:W-:Y:S01]  /*5cd0*/  LOP3.LUT R7, R5, 0xc0, RZ, 0xc0, !PT ;  /* 0x000000c005077812 */ /* 0x000fe200078ec0ff */
[----:B------:R-:W-:Y:S01]  /*5ce0*/  IMAD.MOV.U32 R36, RZ, RZ, RZ ;  /* 0x000000ffff247224 */ /* 0x000fe200078e00ff */
[----:B------:R-:W-:Y:S02]  /*5cf0*/  LOP3.LUT R95, R95, 0x4, RZ, 0xc0, !PT ;  /* 0x000000045f5f7812 */ /* 0x000fe400078ec0ff */
[----:B------:R-:W-:Y:S02]  /*5d00*/  CS2R R84, SRZ ;  /* 0x0000000000547805 */ /* 0x000fe4000001ff00 */
[----:B------:R-:W-:Y:S01]  /*5d10*/  LOP3.LUT R98, R7, 0x18, R98, 0xf8, !PT ;  /* 0x0000001807627812 */ /* 0x000fe200078ef862 */
[----:B------:R-:W-:Y:S01]  /*5d20*/  IMAD.MOV R96, RZ, RZ, -R96 ;  /* 0x000000ffff607224 */ /* 0x000fe200078e0a60 */
[----:B------:R-:W-:Y:S01]  /*5d30*/  IADD3 R97, PT, PT, -R95, 0x2, RZ ;  /* 0x000000025f617810 */ /* 0x000fe20007ffe1ff */
[----:B------:R-:W3:Y:S01]  /*5d40*/  LDC.64 R76, c[0x0][0x9a8] ;  /* 0x00026a00ff4c7b82 */ /* 0x000ee20000000a00 */
[----:B------:R-:W-:Y:S01]  /*5d50*/  LOP3.LUT R98, R98, 0xf20, R5, 0xf8, !PT ;  /* 0x00000f2062627812 */ /* 0x000fe200078ef805 */
[----:B------:R-:W-:Y:S01]  /*5d60*/  IMAD.MOV R95, RZ, RZ, -R95 ;  /* 0x000000ffff5f7224 */ /* 0x000fe200078e0a5f */
[----:B------:R-:W-:Y:S01]  /*5d70*/  LOP3.LUT R37, R37, 0x600000, RZ, 0xc0, !PT ;  /* 0x0060000025257812 */ /* 0x000fe200078ec0ff */
[----:B------:R-:W-:Y:S01]  /*5d80*/  IMAD.SHL.U32 R97, R97, 0x10, RZ ;  /* 0x0000001061617824 */ /* 0x000fe200078e00ff */
[----:B------:R-:W-:Y:S01]  /*5d90*/  UMOV UR56, 0x1 ;  /* 0x0000000100387882 */ /* 0x000fe20000000000 */
[----:B------:R-:W-:Y:S01]  /*5da0*/  UMOV UR51, URZ ;  /* 0x000000ff00337c82 */ /* 0x000fe20008000000 */
[----:B------:R-:W4:Y:S01]  /*5db0*/  LDCU UR48, c[0x0][0xc0c] ;  /* 0x00018180ff3077ac */ /* 0x000f220008000800 */
[----:B-1----:R-:W-:Y:S01]  /*5dc0*/  ULEA UR50, UR4, UR50, 0x18 ;  /* 0x0000003204327291 */ /* 0x002fe2000f8ec0ff */
[----:B------:R-:W1:Y:S01]  /*5dd0*/  LDCU UR4, c[0x0][0x370] ;  /* 0x00006e00ff0477ac */ /* 0x000e620008000800 */
[----:B------:R-:W2:Y:S07]  /*5de0*/  LDCU UR38, c[0x0][0xc30] ;  /* 0x00018600ff2677ac */ /* 0x000eae0008000800 */
[----:B------:R-:W4:Y:S01]  /*5df0*/  LDS R2, [UR50+0x130] ;  /* 0x00013032ff027984 */ /* 0x000f220008000800 */
[----:B------:R-:W2:Y:S01]  /*5e00*/  LDCU.64 UR58, c[0x0][0x988] ;  /* 0x00013100ff3a77ac */ /* 0x000ea20008000a00 */
[----:B------:R-:W2:Y:S01]  /*5e10*/  LDCU.64 UR46, c[0x0][0xc28] ;  /* 0x00018500ff2e77ac */ /* 0x000ea20008000a00 */
[----:B------:R-:W2:Y:S01]  /*5e20*/  LDCU.128 UR60, c[0x0][0xc10] ;  /* 0x00018200ff3c77ac */ /* 0x000ea20008000c00 */
[----:B-1----:R-:W-:Y:S01]  /*5e30*/  IMAD.U32 R91, RZ, RZ, UR4 ;  /* 0x00000004ff5b7e24 */ /* 0x002fe2000f8e00ff */
[----:B------:R-:W1:Y:S01]  /*5e40*/  LDCU.64 UR4, c[0x0][0x990] ;  /* 0x00013200ff0477ac */ /* 0x000e620008000a00 */
[----:B------:R-:W2:Y:S01]  /*5e50*/  LDCU UR57, c[0x0][0x374] ;  /* 0x00006e80ff3977ac */ /* 0x000ea20008000800 */
[----:B------:R-:W-:Y:S01]  /*5e60*/  UMOV UR55, URZ ;  /* 0x000000ff00377c82 */ /* 0x000fe20008000000 */
[----:B------:R-:W-:Y:S01]  /*5e70*/  UMOV UR52, URZ ;  /* 0x000000ff00347c82 */ /* 0x000fe20008000000 */
[----:B-1----:R-:W-:Y:S01]  /*5e80*/  IMAD.U32 R90, RZ, RZ, UR4 ;  /* 0x00000004ff5a7e24 */ /* 0x002fe2000f8e00ff */
[----:B------:R-:W-:Y:S01]  /*5e90*/  UIADD3 UR4, UPT, UPT, UR50, 0x200, URZ ;  /* 0x0000020032047890 */ /* 0x000fe2000fffe0ff */
[----:B------:R-:W-:-:S05]  /*5ea0*/  IMAD.U32 R89, RZ, RZ, UR5 ;  /* 0x00000005ff597e24 */ /* 0x000fca000f8e00ff */
[----:B------:R-:W-:Y:S01]  /*5eb0*/  IMAD.U32 R0, RZ, RZ, UR4 ;  /* 0x00000004ff007e24 */ /* 0x000fe2000f8e00ff */
[----:B------:R-:W-:Y:S01]  /*5ec0*/  LEA R98, R98, UR4, 0x1 ;  /* 0x0000000462627c11 */ /* 0x000fe2000f8e08ff */
[C---:B----4-:R-:W-:Y:S01]  /*5ed0*/  VIADD R3, R2.reuse, 0x40 ;  /* 0x0000004002037836 */ /* 0x050fe20000000000 */
[----:B------:R-:W-:-:S04]  /*5ee0*/  LOP3.LUT R2, R2, 0xffff, RZ, 0xc0, !PT ;  /* 0x0000ffff02027812 */ /* 0x000fc800078ec0ff */
[----:B------:R-:W-:-:S05]  /*5ef0*/  LOP3.LUT R3, R3, 0xffff, RZ, 0xc0, !PT ;  /* 0x0000ffff03037812 */ /* 0x000fca00078ec0ff */
[----:B--23--:R1:W-:Y:S02]  /*5f00*/  STL.64 [R1], R2 ;  /* 0x0000000201007387 */ /* 0x00c3e40000100a00 */
.L_x_128:
[----:B-1----:R-:W-:Y:S04]  /*5f10*/  SHF.L.U32 R3, R84, 0x1f, RZ ;  /* 0x0000001f54037819 */ /* 0x002fe800000006ff */
[----:B------:R-:W1:Y:S02]  /*5f20*/  SYNCS.PHASECHK.TRANS64.TRYWAIT P0, [UR50+0xe0], R3 ;  /* 0x0000e003ff0075a7 */ /* 0x000e640008001132 */
[----:B-1----:R-:W-:Y:S05]  /*5f30*/  @!P0 BRA `(.L_x_98) ;  /* 0x0000003800008947 */ /* 0x002fea0003800000 */
.L_x_182:
[----:B------:R-:W-:Y:S01]  /*5f40*/  LEA R2, R36, UR49, 0x2 ;  /* 0x0000003124027c11 */ /* 0x000fe2000f8e10ff */
        /* <DEDUP_REMOVED lines=9> */
[----:B------:R-:W-:Y:S09]  /*5fe0*/  UPRMT UR4, URZ, 0x654, UR4 ;  /* 0x00000654ff047896 */ /* 0x000ff20008000004 */
[----:B---3--:R-:W-:Y:S01]  /*5ff0*/  SYNCS.ARRIVE.TRANS64.RED.A1T0 RZ, [UR4], RZ ;  /* 0x000000ffffff79a7 */ /* 0x008fe20008100404 */
[----:B------:R-:W5:Y:S01]  /*6000*/  LDL R2, [R2] ;  /* 0x0000000002027983 */ /* 0x000f620000100800 */
[----:B--2---:R-:W-:Y:S11]  /*6010*/  LOP3.LUT P0, RZ, R6, 0x1, RZ, 0xc0, !PT ;  /* 0x0000000106ff7812 */ /* 0x004ff6000780c0ff */
[----:B------:R-:W-:Y:S02]  /*6020*/  @!UPT UIADD3 URZ, UPT, UPT, URZ, URZ, URZ ;  /* 0x000000fffffff290 */ /* 0x000fe4000fffe0ff */
[----:B------:R-:W-:Y:S01]  /*6030*/  VOTEU.ANY UP1, P0 ;  /* 0x0000000000ff7886 */ /* 0x000fe20000020100 */
[----:B------:R-:W-:Y:S01]  /*6040*/  PLOP3.LUT P0, PT, PT, PT, UP1, 0x80, 0x8 ;  /* 0x000000000008781c */ /* 0x000fe20003f0f018 */
[----:B------:R-:W-:Y:S06]  /*6050*/  UP2UR UR4, UPR, URZ, 0x2 ;  /* 0x00000002ff047883 */ /* 0x000fec0008000000 */
[----:B------:R-:W-:Y:S06]  /*6060*/  IMAD.U32 R110, RZ, RZ, UR4 ;  /* 0x00000004ff6e7e24 */ /* 0x000fec000f8e00ff */
[----:B-1----:R-:W-:Y:S02]  /*6070*/  @P0 MOV R3, R4 ;  /* 0x0000000400030202 */ /* 0x002fe40000000f00 */
[----:B------:R-:W-:Y:S02]  /*6080*/  @P0 LOP3.LUT R0, R5, 0xffff, RZ, 0xc0, !PT ;  /* 0x0000ffff05000812 */ /* 0x000fe400078ec0ff */
[----:B------:R-:W-:Y:S02]  /*6090*/  @P0 R2UR UR5, R3 ;  /* 0x00000000030502ca */ /* 0x000fe400000e0000 */
[----:B------:R-:W-:Y:S11]  /*60a0*/  @P0 R2UR UR4, R0 ;  /* 0x00000000000402ca */ /* 0x000ff600000e0000 */
[----:B------:R-:W-:Y:S02]  /*60b0*/  @UP1 UMOV UR37, UR5 ;  /* 0x0000000500251c82 */ /* 0x000fe40008000000 */
[----:B------:R-:W-:Y:S01]  /*60c0*/  @UP1 UMOV UR36, UR4 ;  /* 0x0000000400241c82 */ /* 0x000fe20008000000 */
[----:B------:R-:W-:Y:S05]  /*60d0*/  BRA.U !UP0, `(.L_x_99) ;  /* 0x0000000108d07547 */ /* 0x000fea000b800000 */
[----:B------:R-:W1:Y:S01]  /*60e0*/  LDCU UR14, c[0x0][0xc20] ;  /* 0x00018400ff0e77ac */ /* 0x000e620008000800 */
[----:B------:R-:W-:Y:S01]  /*60f0*/  R2UR UR9, R91 ;  /* 0x000000005b0972ca */ /* 0x000fe200000e0000 */
[----:B------:R-:W-:Y:S02]  /*6100*/  UIMAD.WIDE.U32 UR4, UR57, UR63, URZ ;  /* 0x0000003f390472a5 */ /* 0x000fe4000f8e00ff */
[----:B------:R-:W-:Y:S02]  /*6110*/  UIMAD.WIDE.U32 UR10, UR36, UR63, URZ ;  /* 0x0000003f240a72a5 */ /* 0x000fe4000f8e00ff */
[----:B------:R-:W-:Y:S02]  /*6120*/  UISETP.NE.AND UP0, UPT, UR62, 0x1, UPT ;  /* 0x000000013e00788c */ /* 0x000fe4000bf05270 */
[----:B------:R-:W-:Y:S02]  /*6130*/  UISETP.NE.AND UP1, UPT, UR48, 0x1, UPT ;  /* 0x000000013000788c */ /* 0x000fe4000bf25270 */
[----:B------:R-:W-:Y:S04]  /*6140*/  UISETP.NE.AND UP2, UPT, UR39, 0x1, UPT ;  /* 0x000000012700788c */ /* 0x000fe8000bf45270 */
[----:B------:R-:W-:Y:S02]  /*6150*/  UIMAD.WIDE.U32 UR6, UR9, UR60, URZ ;  /* 0x0000003c090672a5 */ /* 0x000fe4000f8e00ff */
[----:B------:R-:W-:Y:S01]  /*6160*/  UIMAD.WIDE.U32 UR12, UR37, UR60, URZ ;  /* 0x0000003c250c72a5 */ /* 0x000fe2000f8e00ff */
[----:B------:R-:W-:Y:S02]  /*6170*/  UMOV UR4, UR5 ;  /* 0x0000000500047c82 */ /* 0x000fe40008000000 */
[----:B-1----:R-:W-:Y:S02]  /*6180*/  USHF.R.U32.HI UR8, URZ, UR14, UR4 ;  /* 0x0000000eff087299 */ /* 0x002fe40008011604 */
[----:B------:R-:W-:Y:S01]  /*6190*/  UMOV UR6, UR11 ;  /* 0x0000000b00067c82 */ /* 0x000fe20008000000 */
[----:B------:R-:W-:Y:S02]  /*61a0*/  UMOV UR4, UR7 ;  /* 0x0000000700047c82 */ /* 0x000fe40008000000 */
[----:B------:R-:W-:Y:S02]  /*61b0*/  USHF.R.U32.HI UR5, URZ, UR61, UR4 ;  /* 0x0000003dff057299 */ /* 0x000fe40008011604 */
[----:B------:R-:W-:Y:S02]  /*61c0*/  USEL UR4, UR57, UR8, !UP0 ;  /* 0x0000000839047287 */ /* 0x000fe4000c000000 */
[----:B------:R-:W-:Y:S02]  /*61d0*/  USHF.R.U32.HI UR8, URZ, UR14, UR6 ;  /* 0x0000000eff087299 */ /* 0x000fe40008011606 */
[----:B------:R-:W-:Y:S02]  /*61e0*/  UIMAD.WIDE.U32 UR6, UR4, UR46, URZ ;  /* 0x0000002e040672a5 */ /* 0x000fe4000f8e00ff */
[----:B------:R-:W-:Y:S02]  /*61f0*/  USEL UR9, UR9, UR5, !UP1 ;  /* 0x0000000509097287 */ /* 0x000fe4000c800000 */
[----:B------:R-:W-:Y:S02]  /*6200*/  USEL UR8, UR36, UR8, !UP0 ;  /* 0x0000000824087287 */ /* 0x000fe4000c000000 */
[----:B------:R-:W-:Y:S01]  /*6210*/  UIMAD.WIDE.U32 UR10, UR9, UR46, URZ ;  /* 0x0000002e090a72a5 */ /* 0x000fe2000f8e00ff */
[----:B------:R-:W-:Y:S01]  /*6220*/  UMOV UR6, UR7 ;  /* 0x0000000700067c82 */ /* 0x000fe20008000000 */
[----:B------:R-:W-:Y:S01]  /*6230*/  UMOV UR5, UR13 ;  /* 0x0000000d00057c82 */ /* 0x000fe20008000000 */
[----:B------:R-:W-:Y:S02]  /*6240*/  @UP2 USHF.R.U32.HI UR4, URZ, UR47, UR6 ;  /* 0x0000002fff042299 */ /* 0x000fe40008011606 */
[----:B------:R-:W-:Y:S02]  /*6250*/  USHF.R.U32.HI UR5, URZ, UR61, UR5 ;  /* 0x0000003dff057299 */ /* 0x000fe40008011605 */
[----:B------:R-:W-:Y:S02]  /*6260*/  UIMAD UR4, UR39, UR4, URZ ;  /* 0x00000004270472a4 */ /* 0x000fe4000f8e02ff */
[----:B------:R-:W-:Y:S02]  /*6270*/  USEL UR5, UR37, UR5, !UP1 ;  /* 0x0000000525057287 */ /* 0x000fe4000c800000 */
[----:B------:R-:W-:Y:S01]  /*6280*/  UISETP.GE.AND UP0, UPT, UR8, UR4, UPT ;  /* 0x000000040800728c */ /* 0x000fe2000bf06270 */
[----:B------:R-:W-:Y:S01]  /*6290*/  UMOV UR6, UR11 ;  /* 0x0000000b00067c82 */ /* 0x000fe20008000000 */
[----:B------:R-:W-:Y:S02]  /*62a0*/  UIMAD.WIDE.U32 UR10, UR8, UR46, URZ ;  /* 0x0000002e080a72a5 */ /* 0x000fe4000f8e00ff */
[----:B------:R-:W-:Y:S04]  /*62b0*/  @UP2 USHF.R.U32.HI UR9, URZ, UR47, UR6 ;  /* 0x0000002fff092299 */ /* 0x000fe80008011606 */
[----:B------:R-:W-:Y:S01]  /*62c0*/  UIMAD UR6, UR39, UR9, URZ ;  /* 0x00000009270672a4 */ /* 0x000fe2000f8e02ff */
[----:B------:R-:W-:Y:S03]  /*62d0*/  UMOV UR4, UR11 ;  /* 0x0000000b00047c82 */ /* 0x000fe60008000000 */
[----:B------:R-:W-:Y:S02]  /*62e0*/  UISETP.GE.OR UP0, UPT, UR5, UR6, UP0 ;  /* 0x000000060500728c */ /* 0x000fe40008706670 */
[----:B------:R-:W-:Y:S02]  /*62f0*/  USHF.R.U32.HI UR4, URZ, UR47, UR4 ;  /* 0x0000002fff047299 */ /* 0x000fe40008011604 */
[----:B------:R-:W-:Y:S02]  /*6300*/  UIMAD.WIDE.U32 UR6, UR5, UR46, URZ ;  /* 0x0000002e050672a5 */ /* 0x000fe4000f8e00ff */
[----:B------:R-:W-:Y:S02]  /*6310*/  USEL UR11, UR8, UR4, !UP2 ;  /* 0x00000004080b7287 */ /* 0x000fe4000d000000 */
[----:B------:R-:W-:Y:S02]  /*6320*/  UIADD3 UR6, UPT, UPT, -UR5, URZ, URZ ;  /* 0x000000ff05067290 */ /* 0x000fe4000fffe1ff */
[----:B------:R-:W-:Y:S02]  /*6330*/  UIADD3 UR10, UPT, UPT, -UR11, URZ, URZ ;  /* 0x000000ff0b0a7290 */ /* 0x000fe4000fffe1ff */
[----:B------:R-:W-:Y:S02]  /*6340*/  UIMAD UR6, UR48, UR6, UR37 ;  /* 0x00000006300672a4 */ /* 0x000fe4000f8e0225 */
[----:B------:R-:W-:Y:S01]  /*6350*/  UIMAD UR10, UR39, UR10, UR8 ;  /* 0x0000000a270a72a4 */ /* 0x000fe2000f8e0208 */
[----:B------:R-:W-:Y:S01]  /*6360*/  @!UP0 UMOV UR4, UR7 ;  /* 0x0000000700048c82 */ /* 0x000fe20008000000 */
[----:B------:R-:W-:Y:S02]  /*6370*/  UIADD3 UR7, UPT, UPT, -UR8, URZ, URZ ;  /* 0x000000ff08077290 */ /* 0x000fe4000fffe1ff */
[----:B------:R-:W-:Y:S04]  /*6380*/  @!UP0 USHF.R.U32.HI UR4, URZ, UR47, UR4 ;  /* 0x0000002fff048299 */ /* 0x000fe80008011604 */
[----:B------:R-:W-:Y:S04]  /*6390*/  @!UP0 USEL UR4, UR5, UR4, !UP2 ;  /* 0x0000000405048287 */ /* 0x000fe8000d000000 */
[----:B------:R-:W-:Y:S02]  /*63a0*/  @!UP0 UIMAD UR9, UR9, UR10, UR4 ;  /* 0x0000000a090982a4 */ /* 0x000fe4000f8e0204 */
[----:B------:R-:W-:Y:S02]  /*63b0*/  @!UP0 UIADD3 UR10, UPT, UPT, UR11, -UR4, URZ ;  /* 0x800000040b0a8290 */ /* 0x000fe4000fffe0ff */
[----:B------:R-:W-:Y:S02]  /*63c0*/  UIMAD UR4, UR62, UR7, UR36 ;  /* 0x000000073e0472a4 */ /* 0x000fe4000f8e0224 */
[----:B------:R-:W-:Y:S03]  /*63d0*/  @!UP0 UIMAD UR8, UR10, UR39, UR5 ;  /* 0x000000270a0882a4 */ /* 0x000fe6000f8e0205 */
[----:B------:R-:W-:Y:S02]  /*63e0*/  @!UP0 UMOV UR5, UR9 ;  /* 0x0000000900058c82 */ /* 0x000fe40008000000 */
[----:B------:R-:W-:Y:S02]  /*63f0*/  UIMAD UR37, UR5, UR48, UR6 ;  /* 0x00000030052572a4 */ /* 0x000fe4000f8e0206 */
[----:B------:R-:W-:Y:S11]  /*6400*/  UIMAD UR36, UR8, UR62, UR4 ;  /* 0x0000003e082472a4 */ /* 0x000ff6000f8e0204 */
[----:B------:R-:W-:Y:S01]  /*6410*/  @!UPT UIADD3 URZ, UPT, UPT, URZ, URZ, URZ ;  /* 0x000000fffffff290 */ /* 0x000fe2000fffe0ff */
.L_x_99:
[----:B------:R-:W-:Y:S01]  /*6420*/  UISETP.NE.AND UP0, UPT, UR38, 0x1, UPT ;  /* 0x000000012600788c */ /* 0x000fe2000bf05270 */
[----:B------:R-:W-:Y:S01]  /*6430*/  @P0 SHF.R.U32.HI R4, RZ, 0x10, R5 ;  /* 0x00000010ff040819 */ /* 0x000fe20000011605 */
[----:B------:R-:W-:Y:S01]  /*6440*/  USHF.L.U32 UR41, UR23, 0x6, URZ ;  /* 0x0000000617297899 */ /* 0x000fe200080006ff */
[----:B------:R-:W-:Y:S02]  /*6450*/  R2UR UR11, R99 ;  /* 0x00000000630b72ca */ /* 0x000fe400000e0000 */
[----:B------:R-:W-:Y:S06]  /*6460*/  @P0 R2UR UR11, R4 ;  /* 0x00000000040b02ca */ /* 0x000fec00000e0000 */
[----:B------:R-:W1:Y:S07]  /*6470*/  @!UP0 LDCU.128 UR12, c[0x0][0xc10] ;  /* 0x00018200ff0c87ac */ /* 0x000e6e0008000c00 */
[----:B------:R-:W-:Y:S01]  /*6480*/  IMAD.U32 R99, RZ, RZ, UR11 ;  /* 0x0000000bff637e24 */ /* 0x000fe2000f8e00ff */
[----:B------:R-:W2:Y:S01]  /*6490*/  @!UP0 LDCU UR5, c[0x0][0xc0c] ;  /* 0x00018180ff0587ac */ /* 0x000ea20008000800 */
[----:B------:R-:W3:Y:S01]  /*64a0*/  @!UP0 LDCU UR10, c[0x0][0xc20] ;  /* 0x00018400ff0a87ac */ /* 0x000ee20008000800 */
[----:B------:R-:W-:Y:S02]  /*64b0*/  UIADD3 UR11, UPT, UPT, UR50, 0x200, URZ ;  /* 0x00000200320b7890 */ /* 0x000fe4000fffe0ff */
[----:B-1----:R-:W-:Y:S02]  /*64c0*/  UIMAD.WIDE.U32 UR8, UR37, UR12, URZ ;  /* 0x0000000c250872a5 */ /* 0x002fe4000f8e00ff */
[----:B------:R-:W-:Y:S02]  /*64d0*/  UIMAD.WIDE.U32 UR6, UR36, UR15, URZ ;  /* 0x0000000f240672a5 */ /* 0x000fe4000f8e00ff */
[----:B------:R-:W-:Y:S03]  /*64e0*/  @!UP0 UISETP.NE.AND UP1, UPT, UR14, 0x1, UPT ;  /* 0x000000010e00888c */ /* 0x000fe6000bf25270 */
[----:B------:R-:W-:Y:S01]  /*64f0*/  @!UP0 UMOV UR4, UR9 ;  /* 0x0000000900048c82 */ /* 0x000fe20008000000 */
[----:B--2---:R-:W-:Y:S02]  /*6500*/  @!UP0 UISETP.NE.AND UP2, UPT, UR5, 0x1, UPT ;  /* 0x000000010500888c */ /* 0x004fe4000bf45270 */
[----:B------:R-:W-:Y:S01]  /*6510*/  @!UP0 USHF.R.U32.HI UR4, URZ, UR13, UR4 ;  /* 0x0000000dff048299 */ /* 0x000fe20008011604 */
[----:B------:R-:W-:Y:S02]  /*6520*/  @!UP0 UMOV UR6, UR7 ;  /* 0x0000000700068c82 */ /* 0x000fe40008000000 */
[----:B---3--:R-:W-:Y:S02]  /*6530*/  @!UP0 USHF.R.U32.HI UR6, URZ, UR10, UR6 ;  /* 0x0000000aff068299 */ /* 0x008fe40008011606 */
[----:B------:R-:W-:Y:S02]  /*6540*/  @!UP0 USEL UR7, UR37, UR4, !UP2 ;  /* 0x0000000425078287 */ /* 0x000fe4000d000000 */
[----:B------:R-:W-:Y:S04]  /*6550*/  @!UP0 USEL UR6, UR36, UR6, !UP1 ;  /* 0x0000000624068287 */ /* 0x000fe8000c800000 */
[----:B------:R-:W-:Y:S02]  /*6560*/  @!UP0 UIADD3 UR4, UPT, UPT, -UR7, UR6, URZ ;  /* 0x0000000607048290 */ /* 0x000fe4000fffe1ff */
[----:B------:R-:W-:Y:S02]  /*6570*/  @!UP0 UIADD3 UR6, UPT, UPT, UR7, -UR6, URZ ;  /* 0x8000000607068290 */ /* 0x000fe4000fffe0ff */
[----:B------:R-:W-:Y:S02]  /*6580*/  @!UP0 UIMAD UR37, UR4, UR5, UR37 ;  /* 0x00000005042582a4 */ /* 0x000fe4000f8e0225 */
[----:B------:R-:W-:Y:S02]  /*6590*/  @!UP0 UIMAD UR36, UR6, UR14, UR36 ;  /* 0x0000000e062482a4 */ /* 0x000fe4000f8e0224 */
[----:B------:R-:W-:Y:S09]  /*65a0*/  ULOP3.LUT UP0, URZ, UR11, 0x1b0, URZ, 0xc0, !UPT ;  /* 0x000001b00bff7892 */ /* 0x000ff2000f80c0ff */
[----:B------:R-:W-:Y:S05]  /*65b0*/  BRA.U !UP0, `(.L_x_100) ;  /* 0x00000001087c7547 */ /* 0x000fea000b800000 */
[----:B------:R-:W1:Y:S01]  /*65c0*/  LDCU.64 UR8, c[0x4][0x80] ;  /* 0x01001000ff0877ac */ /* 0x000e620008000a00 */
[----:B------:R-:W-:Y:S01]  /*65d0*/  MOV R16, 0x0 ;  /* 0x0000000000107802 */ /* 0x000fe20000000f00 */
[----:B------:R-:W-:Y:S02]  /*65e0*/  HFMA2 R12, -RZ, RZ, 0, 5.9604644775390625e-08 ;  /* 0x00000001ff0c7431 */ /* 0x000fe400000001ff */
[----:B------:R-:W-:Y:S01]  /*65f0*/  IMAD.MOV.U32 R8, RZ, RZ, 0x70 ;  /* 0x00000070ff087424 */ /* 0x000fe200078e00ff */
[----:B------:R2:W3:Y:S01]  /*6600*/  LDC.64 R14, c[0x4][R16] ;  /* 0x01000000100e7b82 */ /* 0x0004e20000000a00 */
[----:B------:R-:W4:Y:S01]  /*6610*/  LDCU.64 UR6, c[0x4][0x88] ;  /* 0x01001100ff0677ac */ /* 0x000f220008000a00 */
[----:B------:R-:W-:Y:S01]  /*6620*/  IMAD.MOV.U32 R13, RZ, RZ, RZ ;  /* 0x000000ffff0d7224 */ /* 0x000fe200078e00ff */
[----:B------:R-:W2:Y:S01]  /*6630*/  LDCU.64 UR4, c[0x4][0x8] ;  /* 0x01000100ff0477ac */ /* 0x000ea20008000a00 */
[----:B-1----:R-:W-:Y:S01]  /*6640*/  MOV R5, UR9 ;  /* 0x0000000900057c02 */ /* 0x002fe20008000f00 */
[----:B------:R-:W-:Y:S01]  /*6650*/  IMAD.U32 R4, RZ, RZ, UR8 ;  /* 0x00000008ff047e24 */ /* 0x000fe2000f8e00ff */
[----:B----4-:R-:W-:Y:S01]  /*6660*/  MOV R7, UR7 ;  /* 0x0000000700077c02 */ /* 0x010fe20008000f00 */
[----:B------:R-:W-:Y:S01]  /*6670*/  IMAD.U32 R6, RZ, RZ, UR6 ;  /* 0x00000006ff067e24 */ /* 0x000fe2000f8e00ff */
[----:B--2---:R-:W-:Y:S01]  /*6680*/  MOV R11, UR5 ;  /* 0x00000005000b7c02 */ /* 0x004fe20008000f00 */
[----:B------:R-:W-:Y:S02]  /*6690*/  IMAD.U32 R10, RZ, RZ, UR4 ;  /* 0x00000004ff0a7e24 */ /* 0x000fe4000f8e00ff */
[----:B------:R-:W-:Y:S07]  /*66a0*/  LEPC R20, `(.L_x_101) ;  /* 0x000000001014794e */ /* 0x000fee0000000000 */
[----:B---3-5:R-:W-:Y:S05]  /*66b0*/  CALL.ABS.NOINC R14 ;  /* 0x000000000e007343 */ /* 0x028fea0003c00000 */
.L_x_101:
[----:B------:R-:W1:Y:S01]  /*66c0*/  LDCU.64 UR8, c[0x4][0x80] ;  /* 0x01001000ff0877ac */ /* 0x000e620008000a00 */
[----:B------:R-:W2:Y:S01]  /*66d0*/  LDC.64 R16, c[0x4][R16] ;  /* 0x0100000010107b82 */ /* 0x000ea20000000a00 */
[----:B------:R-:W-:Y:S02]  /*66e0*/  HFMA2 R12, -RZ, RZ, 0, 5.9604644775390625e-08 ;  /* 0x00000001ff0c7431 */ /* 0x000fe400000001ff */
[----:B------:R-:W-:Y:S02]  /*66f0*/  IMAD.MOV.U32 R8, RZ, RZ, 0x70 ;  /* 0x00000070ff087424 */ /* 0x000fe400078e00ff */
[----:B------:R-:W-:Y:S01]  /*6700*/  IMAD.MOV.U32 R13, RZ, RZ, RZ ;  /* 0x000000ffff0d7224 */ /* 0x000fe200078e00ff */
[----:B------:R-:W3:Y:S01]  /*6710*/  LDCU.64 UR6, c[0x4][0x88] ;  /* 0x01001100ff0677ac */ /* 0x000ee20008000a00 */
[----:B------:R-:W4:Y:S01]  /*6720*/  LDCU.64 UR4, c[0x4][0x8] ;  /* 0x01000100ff0477ac */ /* 0x000f220008000a00 */
[----:B-1----:R-:W-:Y:S02]  /*6730*/  MOV R4, UR8 ;  /* 0x0000000800047c02 */ /* 0x002fe40008000f00 */
[----:B------:R-:W-:Y:S02]  /*6740*/  MOV R5, UR9 ;  /* 0x0000000900057c02 */ /* 0x000fe40008000f00 */
[----:B---3--:R-:W-:Y:S01]  /*6750*/  MOV R7, UR7 ;  /* 0x0000000700077c02 */ /* 0x008fe20008000f00 */
[----:B------:R-:W-:Y:S01]  /*6760*/  IMAD.U32 R6, RZ, RZ, UR6 ;  /* 0x00000006ff067e24 */ /* 0x000fe2000f8e00ff */
[----:B----4-:R-:W-:Y:S01]  /*6770*/  MOV R11, UR5 ;  /* 0x00000005000b7c02 */ /* 0x010fe20008000f00 */
[----:B------:R-:W-:Y:S02]  /*6780*/  IMAD.U32 R10, RZ, RZ, UR4 ;  /* 0x00000004ff0a7e24 */ /* 0x000fe4000f8e00ff */
[----:B------:R-:W-:Y:S07]  /*6790*/  LEPC R20, `(.L_x_100) ;  /* 0x000000001014794e */ /* 0x000fee0000000000 */
[----:B--2---:R-:W-:Y:S05]  /*67a0*/  CALL.ABS.NOINC R16 ;  /* 0x0000000010007343 */ /* 0x004fea0003c00000 */
.L_x_100:
[----:B------:R-:W-:Y:S02]  /*67b0*/  R2UR UR6, R94 ;  /* 0x000000005e0672ca */ /* 0x000fe400000e0000 */
[----:B------:R-:W-:Y:S02]  /*67c0*/  R2UR UR5, R90 ;  /* 0x000000005a0572ca */ /* 0x000fe400000e0000 */
[----:B------:R-:W-:Y:S02]  /*67d0*/  R2UR UR4, R89 ;  /* 0x00000000590472ca */ /* 0x000fe400000e0000 */
[----:B------:R-:W-:Y:S02]  /*67e0*/  ISETP.NE.U32.AND P4, PT, R78, RZ, PT ;  /* 0x000000ff4e00720c */ /* 0x000fe40003f85070 */
[----:B------:R-:W-:Y:S02]  /*67f0*/  ISETP.NE.U32.AND P2, PT, RZ, UR58, PT ;  /* 0x0000003aff007c0c */ /* 0x000fe4000bf45070 */
[----:B------:R-:W-:Y:S02]  /*6800*/  ISETP.NE.AND.EX P4, PT, R79, RZ, PT, P4 ;  /* 0x000000ff4f00720c */ /* 0x000fe40003f85340 */
[----:B------:R-:W-:Y:S01]  /*6810*/  ISETP.NE.AND.EX P2, PT, RZ, UR59, PT, P2 ;  /* 0x0000003bff007c0c */ /* 0x000fe2000bf45320 */
[----:B------:R-:W-:Y:S02]  /*6820*/  UISETP.NE.AND UP2, UPT, UR6, URZ, UPT ;  /* 0x000000ff0600728c */ /* 0x000fe4000bf45270 */
[----:B------:R-:W-:Y:S04]  /*6830*/  UISETP.NE.U32.AND UP0, UPT, UR5, URZ, UPT ;  /* 0x000000ff0500728c */ /* 0x000fe8000bf05070 */
[----:B------:R-:W-:Y:S01]  /*6840*/  UISETP.NE.AND.EX UP1, UPT, UR4, URZ, UPT, UP0 ;  /* 0x000000ff0400728c */ /* 0x000fe2000bf25300 */
[----:B------:R-:W-:Y:S01]  /*6850*/  PLOP3.LUT P1, PT, PT, PT, UP2, 0x80, 0x8 ;  /* 0x000000000008781c */ /* 0x000fe20003f2f028 */
[----:B------:R-:W-:Y:S03]  /*6860*/  UPLOP3.LUT UP0, UPT, UPT, UPT, UPT, 0x40, 0x4 ;  /* 0x000000000004789c */ /* 0x000fe60003f0e870 */
[----:B------:R-:W-:Y:S06]  /*6870*/  @UP2 UPLOP3.LUT UP0, UPT, UPT, UPT, UP1, 0x80, 0x8 ;  /* 0x000000000008289c */ /* 0x000fec0003f0f010 */
[----:B------:R-:W-:Y:S01]  /*6880*/  PLOP3.LUT P0, PT, PT, PT, UP0, 0x80, 0x8 ;  /* 0x000000000008781c */ /* 0x000fe20003f0f008 */
[----:B------:R-:W-:Y:S01]  /*6890*/  @!UPT UIADD3 URZ, UPT, UPT, URZ, URZ, URZ ;  /* 0x000000fffffff290 */ /* 0x000fe2000fffe0ff */
[----:B------:R-:W-:Y:S11]  /*68a0*/  BRA.U !UP1, `(.L_x_102) ;  /* 0x0000000109407547 */ /* 0x000ff6000b800000 */
[----:B------:R-:W-:Y:S01]  /*68b0*/  UISETP.NE.U32.AND UP0, UPT, UR58, URZ, UPT ;  /* 0x000000ff3a00728c */ /* 0x000fe2000bf05070 */
[----:B------:R-:W-:Y:S01]  /*68c0*/  R2UR UR6, R90 ;  /* 0x000000005a0672ca */ /* 0x000fe200000e0000 */
[----:B------:R-:W1:Y:S01]  /*68d0*/  LDCU.64 UR8, c[0x0][0x358] ;  /* 0x00006b00ff0877ac */ /* 0x000e620008000a00 */
[----:B------:R-:W-:Y:S02]  /*68e0*/  HFMA2 R87, -RZ, RZ, 0, 5.9604644775390625e-08 ;  /* 0x00000001ff577431 */ /* 0x000fe400000001ff */
[----:B------:R-:W-:Y:S01]  /*68f0*/  IMAD.MOV.U32 R0, RZ, RZ, 0x1 ;  /* 0x00000001ff007424 */ /* 0x000fe200078e00ff */
[----:B------:R-:W-:Y:S06]  /*6900*/  UISETP.NE.AND.EX UP0, UPT, UR59, URZ, UPT, UP0 ;  /* 0x000000ff3b00728c */ /* 0x000fec000bf05300 */
[----:B------:R-:W-:Y:S05]  /*6910*/  PLOP3.LUT P3, PT, PT, PT, UP0, 0x80, 0x8 ;  /* 0x000000000008781c */ /* 0x000fea0003f6f008 */
[----:B------:R-:W2:Y:S01]  /*6920*/  @UP0 LDCU.64 UR4, c[0x0][0x988] ;  /* 0x00013100ff0407ac */ /* 0x000ea20008000a00 */
[----:B------:R-:W-:Y:S07]  /*6930*/  @UP0 UIMAD UR6, UR54, UR6, URZ ;  /* 0x00000006360602a4 */ /* 0x000fee000f8e02ff */
[----:B------:R-:W-:Y:S01]  /*6940*/  @!P3 PRMT R87, R0, 0x7610, R87 ;  /* 0x000076100057b816 */ /* 0x000fe20000000057 */
[----:B--2---:R-:W-:Y:S06]  /*6950*/  @UP0 UIMAD.WIDE UR4, UR6, 0x4, UR4 ;  /* 0x00000004060408a5 */ /* 0x004fec000f8e0204 */
[----:B------:R-:W-:Y:S02]  /*6960*/  IMAD.U32 R4, RZ, RZ, UR4 ;  /* 0x00000004ff047e24 */ /* 0x000fe4000f8e00ff */
[----:B------:R-:W-:Y:S03]  /*6970*/  IMAD.U32 R5, RZ, RZ, UR5 ;  /* 0x00000005ff057e24 */ /* 0x000fe6000f8e00ff */
[----:B------:R-:W2:Y:S02]  /*6980*/  @!UP0 LDCU UR4, c[0x0][0x980] ;  /* 0x00013000ff0487ac */ /* 0x000ea40008000800 */
[----:B-1---5:R1:W5:Y:S02]  /*6990*/  @P3 LDG.E R41, desc[UR8][R4.64] ;  /* 0x0000000804293981 */ /* 0x022364000c1e1900 */
[----:B-12---:R-:W-:Y:S02]  /*69a0*/  @!P3 MOV R41, UR4 ;  /* 0x000000040029bc02 */ /* 0x006fe40008000f00 */
.L_x_102:
[----:B------:R-:W-:Y:S05]  /*69b0*/  @!P4 BRA `(.L_x_103) ;  /* 0x000000000024c947 */ /* 0x000fea0003800000 */
[----:B------:R-:W-:Y:S01]  /*69c0*/  ISETP.NE.U32.AND P3, PT, R76, RZ, PT ;  /* 0x000000ff4c00720c */ /* 0x000fe20003f65070 */
[----:B------:R-:W1:Y:S03]  /*69d0*/  LDCU.64 UR4, c[0x0][0x358] ;  /* 0x00006b00ff0477ac */ /* 0x000e660008000a00 */
[----:B------:R-:W-:Y:S11]  /*69e0*/  ISETP.NE.AND.EX P3, PT, R77, RZ, PT, P3 ;  /* 0x000000ff4d00720c */ /* 0x000ff60003f65330 */
[----:B------:R-:W-:Y:S02]  /*69f0*/  @!UPT UIADD3 URZ, UPT, UPT, URZ, URZ, URZ ;  /* 0x000000fffffff290 */ /* 0x000fe4000fffe0ff */
[----:B------:R-:W2:Y:S01]  /*6a00*/  @P3 LDC.64 R4, c[0x0][0x9a8] ;  /* 0x00026a00ff043b82 */ /* 0x000ea20000000a00 */
[----:B------:R-:W-:Y:S04]  /*6a10*/  @P3 IMAD R0, R78, UR54, RZ ;  /* 0x000000364e003c24 */ /* 0x000fe8000f8e02ff */
[----:B--2---:R-:W-:Y:S05]  /*6a20*/  @P3 IMAD.WIDE R4, R0, 0x4, R4 ;  /* 0x0000000400043825 */ /* 0x004fea00078e0204 */
[----:B-1---5:R1:W5:Y:S02]  /*6a30*/  @P3 LDG.E R38, desc[UR4][R4.64] ;  /* 0x0000000404263981 */ /* 0x022364000c1e1900 */
[----:B-1----:R-:W2:Y:S02]  /*6a40*/  @!P3 LDC R38, c[0x0][0x9a0] ;  /* 0x00026800ff26bb82 */ /* 0x002ea40000000800 */
.L_x_103:
[----:B------:R-:W-:Y:S01]  /*6a50*/  ULOP3.LUT UR4, UR56, 0x1, URZ, 0x3c, !UPT ;  /* 0x0000000138047892 */ /* 0x000fe2000f8e3cff */
[----:B-----5:R-:W-:Y:S01]  /*6a60*/  FSETP.NEU.AND P3, PT, R41, RZ, PT ;  /* 0x000000ff2900720b */ /* 0x020fe20003f6d000 */
[----:B------:R-:W1:Y:S01]  /*6a70*/  LDCU.128 UR8, c[0x0][0xb80] ;  /* 0x00017000ff0877ac */ /* 0x000e620008000c00 */
[----:B------:R-:W-:Y:S01]  /*6a80*/  IMAD.U32 R113, RZ, RZ, UR51 ;  /* 0x00000033ff717e24 */ /* 0x000fe2000f8e00ff */
[----:B------:R-:W-:Y:S01]  /*6a90*/  SEL R5, RZ, 0xffffffff, P2 ;  /* 0xffffffffff057807 */ /* 0x000fe20001000000 */
[----:B------:R-:W-:Y:S01]  /*6aa0*/  IMAD.SHL.U32 R101, R96, 0x10, RZ ;  /* 0x0000001060657824 */ /* 0x000fe200078e00ff */
[----:B------:R-:W-:Y:S01]  /*6ab0*/  @P1 LOP3.LUT P2, RZ, R87, 0xff, RZ, 0xc0, !PT ;  /* 0x000000ff57ff1812 */ /* 0x000fe2000784c0ff */
[----:B------:R-:W-:Y:S01]  /*6ac0*/  IMAD.U32 R46, RZ, RZ, UR4 ;  /* 0x00000004ff2e7e24 */ /* 0x000fe2000f8e00ff */
[----:B------:R-:W-:Y:S01]  /*6ad0*/  @P1 SEL R4, RZ, 0xffffffff, P3 ;  /* 0xffffffffff041807 */ /* 0x000fe20001800000 */
[----:B------:R-:W-:Y:S01]  /*6ae0*/  IMAD.SHL.U32 R113, R113, 0x2000, RZ ;  /* 0x0000200071717824 */ /* 0x000fe200078e00ff */
[----:B------:R-:W3:Y:S01]  /*6af0*/  LDCU.128 UR16, c[0x0][0xb90] ;  /* 0x00017200ff1077ac */ /* 0x000ee20008000c00 */
[----:B------:R-:W-:Y:S01]  /*6b00*/  IMAD.SHL.U32 R100, R95, 0x10, RZ ;  /* 0x000000105f647824 */ /* 0x000fe200078e00ff */
[----:B------:R-:W-:Y:S01]  /*6b10*/  @P0 SEL R4, R5, R4, !P2 ;  /* 0x0000000405040207 */ /* 0x000fe20005000000 */
[----:B------:R-:W-:Y:S01]  /*6b20*/  IMAD.IADD R103, R98, 0x1, R113 ;  /* 0x0000000162677824 */ /* 0x000fe200078e0271 */
[----:B------:R-:W-:Y:S01]  /*6b30*/  LEA R108, R36, UR50, 0x3 ;  /* 0x00000032246c7c11 */ /* 0x000fe2000f8e18ff */
[----:B------:R-:W-:Y:S01]  /*6b40*/  IMAD.MOV.U32 R114, RZ, RZ, 0x1 ;  /* 0x00000001ff727424 */ /* 0x000fe200078e00ff */
[----:B------:R-:W-:Y:S01]  /*6b50*/  @P1 LOP3.LUT R4, R4, 0x1, RZ, 0xc0, !PT ;  /* 0x0000000104041812 */ /* 0x000fe200078ec0ff */
[----:B------:R-:W-:Y:S01]  /*6b60*/  IMAD.IADD R112, R103, 0x1, R101 ;  /* 0x0000000167707824 */ /* 0x000fe200078e0265 */
[----:B------:R-:W-:Y:S01]  /*6b70*/  SHF.L.U32 R3, R85, 0x1f, RZ ;  /* 0x0000001f55037819 */ /* 0x000fe200000006ff */
[----:B------:R-:W-:Y:S01]  /*6b80*/  USHF.L.U32 UR12, UR53, 0x7, URZ ;  /* 0x00000007350c7899 */ /* 0x000fe200080006ff */
[----:B------:R-:W-:Y:S01]  /*6b90*/  ISETP.NE.U32.OR P5, PT, R4, 0x1, !P1 ;  /* 0x000000010400780c */ /* 0x000fe20004fa5470 */
[----:B------:R-:W-:Y:S01]  /*6ba0*/  IMAD.U32 R4, RZ, RZ, UR51 ;  /* 0x00000033ff047e24 */ /* 0x000fe2000f8e00ff */
[----:B------:R-:W4:Y:S01]  /*6bb0*/  LDCU UR13, c[0x0][0xba0] ;  /* 0x00017400ff0d77ac */ /* 0x000f220008000800 */
[----:B------:R-:W-:Y:S01]  /*6bc0*/  PLOP3.LUT P2, PT, PT, PT, UP1, 0x80, 0x8 ;  /* 0x000000000008781c */ /* 0x000fe20003f4f018 */
[----:B------:R-:W-:Y:S01]  /*6bd0*/  BSSY B1, `(.L_x_104) ;  /* 0x000004d000017945 */ /* 0x000fe20003800000 */
[----:B------:R-:W-:Y:S01]  /*6be0*/  LOP3.LUT P4, R109, R87, 0xff, RZ, 0xc0, !PT ;  /* 0x000000ff576d7812 */ /* 0x000fe2000788c0ff */
[----:B------:R-:W-:Y:S01]  /*6bf0*/  IMAD.U32 R107, RZ, RZ, UR12 ;  /* 0x0000000cff6b7e24 */ /* 0x000fe2000f8e00ff */
[----:B------:R-:W-:Y:S01]  /*6c00*/  LEA R0, R4, UR50, 0x3 ;  /* 0x0000003204007c11 */ /* 0x000fe2000f8e18ff */
[----:B------:R-:W-:Y:S01]  /*6c10*/  IMAD.IADD R39, R37, 0x1, R2 ;  /* 0x0000000125277824 */ /* 0x000fe200078e0202 */
[----:B------:R-:W-:Y:S01]  /*6c20*/  SEL R4, RZ, 0xffffffff, P3 ;  /* 0xffffffffff047807 */ /* 0x000fe20001800000 */
[----:B------:R-:W-:Y:S01]  /*6c30*/  IMAD.U32 R115, RZ, RZ, UR51 ;  /* 0x00000033ff737e24 */ /* 0x000fe2000f8e00ff */
[----:B------:R-:W-:Y:S02]  /*6c40*/  P2R R111, PR, RZ, 0x20 ;  /* 0x00000020ff6f7803 */ /* 0x000fe40000000000 */
[----:B------:R-:W-:Y:S02]  /*6c50*/  CS2R R74, SRZ ;  /* 0x00000000004a7805 */ /* 0x000fe4000001ff00 */
[----:B------:R-:W-:Y:S02]  /*6c60*/  @P5 SHF.L.U32 R9, R46, 0x1f, RZ ;  /* 0x0000001f2e095819 */ /* 0x000fe400000006ff */
[----:B------:R-:W-:Y:S02]  /*6c70*/  CS2R R72, SRZ ;  /* 0x0000000000487805 */ /* 0x000fe4000001ff00 */
[----:B------:R-:W-:Y:S02]  /*6c80*/  CS2R R66, SRZ ;  /* 0x0000000000427805 */ /* 0x000fe4000001ff00 */
[----:B------:R-:W-:Y:S01]  /*6c90*/  @P2 SEL R4, R5, R4, !P4 ;  /* 0x0000000405042207 */ /* 0x000fe20006000000 */
[----:B------:R-:W2:Y:S01]  /*6ca0*/  @P5 SYNCS.PHASECHK.TRANS64.TRYWAIT P1, [R0+URZ+0xa0], R9 ;  /* 0x0000a009000055a7 */ /* 0x000ea200080211ff */
[----:B-1----:R-:W-:Y:S01]  /*6cb0*/  UIMAD.WIDE.U32 UR4, UR12, UR9, URZ ;  /* 0x000000090c0472a5 */ /* 0x002fe2000f8e00ff */
[----:B------:R-:W-:Y:S01]  /*6cc0*/  CS2R R64, SRZ ;  /* 0x0000000000407805 */ /* 0x000fe2000001ff00 */
[----:B------:R-:W-:Y:S01]  /*6cd0*/  UISETP.NE.AND UP0, UPT, UR8, 0x1, UPT ;  /* 0x000000010800788c */ /* 0x000fe2000bf05270 */
[----:B------:R-:W-:Y:S01]  /*6ce0*/  IMAD.IADD R102, R103, 0x1, R100 ;  /* 0x0000000167667824 */ /* 0x000fe200078e0264 */
[----:B------:R-:W-:Y:S01]  /*6cf0*/  USHF.R.U32.HI UR5, URZ, UR10, UR5 ;  /* 0x0000000aff057299 */ /* 0x000fe20008011605 */
[----:B------:R-:W-:Y:S01]  /*6d00*/  IMAD.IADD R47, R97, 0x1, R112 ;  /* 0x00000001612f7824 */ /* 0x000fe200078e0270 */
[----:B------:R-:W-:Y:S02]  /*6d10*/  LOP3.LUT R4, R4, 0x1, RZ, 0xc0, !PT ;  /* 0x0000000104047812 */ /* 0x000fe400078ec0ff */
[----:B------:R-:W-:Y:S01]  /*6d20*/  CS2R R58, SRZ ;  /* 0x00000000003a7805 */ /* 0x000fe2000001ff00 */
[----:B------:R-:W-:Y:S01]  /*6d30*/  USEL UR5, UR12, UR5, !UP0 ;  /* 0x000000050c057287 */ /* 0x000fe2000c000000 */
[----:B------:R-:W-:Y:S01]  /*6d40*/  CS2R R56, SRZ ;  /* 0x0000000000387805 */ /* 0x000fe2000001ff00 */
[----:B------:R-:W-:Y:S01]  /*6d50*/  UISETP.NE.AND UP0, UPT, UR11, 0x1, UPT ;  /* 0x000000010b00788c */ /* 0x000fe2000bf05270 */
[----:B------:R-:W-:Y:S01]  /*6d60*/  CS2R R50, SRZ ;  /* 0x0000000000327805 */ /* 0x000fe2000001ff00 */
[----:B---3--:R-:W-:Y:S01]  /*6d70*/  UIMAD.WIDE.U32 UR6, UR5, UR16, URZ ;  /* 0x00000010050672a5 */ /* 0x008fe2000f8e00ff */
[----:B------:R-:W-:Y:S01]  /*6d80*/  CS2R R48, SRZ ;  /* 0x0000000000307805 */ /* 0x000fe2000001ff00 */
[----:B------:R-:W-:Y:S01]  /*6d90*/  IMAD R6, RZ, RZ, -UR5 ;  /* 0x80000005ff067e24 */ /* 0x000fe2000f8e02ff */
[----:B------:R1:W3:Y:S01]  /*6da0*/  SYNCS.PHASECHK.TRANS64.TRYWAIT P0, [R108+URZ+0xf0], R3 ;  /* 0x0000f0036c0075a7 */ /* 0x0002e200080011ff */
[----:B------:R-:W-:Y:S02]  /*6db0*/  IMAD.U32 R106, RZ, RZ, UR5 ;  /* 0x00000005ff6a7e24 */ /* 0x000fe4000f8e00ff */
[----:B------:R-:W-:Y:S01]  /*6dc0*/  IMAD R107, R6, UR8, R107 ;  /* 0x00000008066b7c24 */ /* 0x000fe2000f8e026b */
[----:B------:R-:W-:Y:S02]  /*6dd0*/  UMOV UR4, UR7 ;  /* 0x0000000700047c82 */ /* 0x000fe40008000000 */
[----:B------:R-:W-:Y:S04]  /*6de0*/  USHF.R.U32.HI UR4, URZ, UR17, UR4 ;  /* 0x00000011ff047299 */ /* 0x000fe80008011604 */
[----:B------:R-:W-:Y:S02]  /*6df0*/  USEL UR4, UR5, UR4, !UP0 ;  /* 0x0000000405047287 */ /* 0x000fe4000c000000 */
[----:B------:R-:W-:Y:S02]  /*6e00*/  UISETP.NE.AND UP0, UPT, UR18, 0x1, UPT ;  /* 0x000000011200788c */ /* 0x000fe4000bf05270 */
[----:B------:R-:W-:Y:S02]  /*6e10*/  UIMAD.WIDE.U32 UR6, UR4, UR19, URZ ;  /* 0x00000013040672a5 */ /* 0x000fe4000f8e00ff */
[----:B------:R-:W-:Y:S02]  /*6e20*/  IMAD.U32 R105, RZ, RZ, UR4 ;  /* 0x00000004ff697e24 */ /* 0x000fe4000f8e00ff */
[----:B------:R-:W-:Y:S01]  /*6e30*/  PLOP3.LUT P2, PT, PT, PT, UP0, 0x80, 0x8 ;  /* 0x000000000008781c */ /* 0x000fe20003f4f008 */
[----:B------:R-:W-:Y:S02]  /*6e40*/  IMAD R7, RZ, RZ, -UR4 ;  /* 0x80000004ff077e24 */ /* 0x000fe4000f8e02ff */
[----:B------:R-:W-:Y:S01]  /*6e50*/  UMOV UR6, UR7 ;  /* 0x0000000700067c82 */ /* 0x000fe20008000000 */
[----:B------:R-:W-:Y:S01]  /*6e60*/  IMAD.U32 R104, RZ, RZ, UR4 ;  /* 0x00000004ff687e24 */ /* 0x000fe2000f8e00ff */
[----:B----4-:R-:W-:Y:S01]  /*6e70*/  USHF.R.U32.HI UR6, URZ, UR13, UR6 ;  /* 0x0000000dff067299 */ /* 0x010fe20008011606 */
[----:B------:R-:W-:Y:S05]  /*6e80*/  IMAD R106, R7, UR11, R106 ;  /* 0x0000000b076a7c24 */ /* 0x000fea000f8e026a */
[----:B------:R-:W-:Y:S02]  /*6e90*/  SEL R105, R105, UR6, !P2 ;  /* 0x0000000669697c07 */ /* 0x000fe4000d000000 */
[----:B------:R-:W-:Y:S03]  /*6ea0*/  ISETP.NE.U32.AND P2, PT, R4, 0x1, PT ;  /* 0x000000010400780c */ /* 0x000fe60003f45070 */
[----:B------:R-:W-:Y:S01]  /*6eb0*/  IMAD.MOV R5, RZ, RZ, -R105 ;  /* 0x000000ffff057224 */ /* 0x000fe200078e0a69 */
[----:B------:R-:W-:Y:S03]  /*6ec0*/  P2R R116, PR, RZ, 0x4 ;  /* 0x00000004ff747803 */ /* 0x000fe60000000000 */
[----:B------:R-:W-:Y:S01]  /*6ed0*/  IMAD R104, R5, UR18, R104 ;  /* 0x0000001205687c24 */ /* 0x000fe2000f8e0268 */
[----:B--2---:R-:W-:Y:S01]  /*6ee0*/  @P5 SEL R114, RZ, 0x1, !P1 ;  /* 0x00000001ff725807 */ /* 0x004fe20004800000 */
[----:B-1----:R-:W-:Y:S06]  /*6ef0*/  @!P5 BRA `(.L_x_105) ;  /* 0x000000000068d947 */ /* 0x002fec0003800000 */
[----:B------:R-:W-:Y:S01]  /*6f00*/  ISETP.NE.AND P1, PT, R114, RZ, PT ;  /* 0x000000ff7200720c */ /* 0x000fe20003f25270 */
[----:B------:R-:W-:Y:S01]  /*6f10*/  BSSY B0, `(.L_x_106) ;  /* 0x000000d000007945 */ /* 0x000fe20003800000 */
[----:B------:R-:W-:Y:S02]  /*6f20*/  CS2R R50, SRZ ;  /* 0x0000000000327805 */ /* 0x000fe4000001ff00 */
[----:B------:R-:W-:Y:S02]  /*6f30*/  CS2R R48, SRZ ;  /* 0x0000000000307805 */ /* 0x000fe4000001ff00 */
[----:B------:R-:W-:Y:S02]  /*6f40*/  CS2R R58, SRZ ;  /* 0x00000000003a7805 */ /* 0x000fe4000001ff00 */
[----:B------:R-:W-:Y:S02]  /*6f50*/  CS2R R56, SRZ ;  /* 0x0000000000387805 */ /* 0x000fe4000001ff00 */
[----:B------:R-:W-:Y:S02]  /*6f60*/  CS2R R66, SRZ ;  /* 0x0000000000427805 */ /* 0x000fe4000001ff00 */
[----:B------:R-:W-:Y:S02]  /*6f70*/  CS2R R64, SRZ ;  /* 0x0000000000407805 */ /* 0x000fe4000001ff00 */
[----:B------:R-:W-:Y:S02]  /*6f80*/  CS2R R74, SRZ ;  /* 0x00000000004a7805 */ /* 0x000fe4000001ff00 */
[----:B------:R-:W-:Y:S01]  /*6f90*/  CS2R R72, SRZ ;  /* 0x0000000000487805 */ /* 0x000fe2000001ff00 */
[----:B------:R-:W-:Y:S06]  /*6fa0*/  @P1 BRA `(.L_x_107) ;  /* 0x00000000000c1947 */ /* 0x000fec0003800000 */
[----:B------:R-:W-:Y:S04]  /*6fb0*/  SHF.L.U32 R5, R46, 0x1f, RZ ;  /* 0x0000001f2e057819 */ /* 0x000fe800000006ff */
[----:B------:R-:W1:Y:S02]  /*6fc0*/  SYNCS.PHASECHK.TRANS64.TRYWAIT P1, [R0+URZ+0xa0], R5 ;  /* 0x0000a005000075a7 */ /* 0x000e6400080211ff */
[----:B-1----:R-:W-:Y:S05]  /*6fd0*/  @!P1 BRA `(.L_x_108) ;  /* 0x0000002400f09947 */ /* 0x002fea0003800000 */
.L_x_107:
[----:B------:R-:W-:Y:S05]  /*6fe0*/  BSYNC B0 ;  /* 0x0000000000007941 */ /* 0x000fea0003800000 */
.L_x_106:
[----:B------:R-:W-:Y:S01]  /*6ff0*/  ISETP.NE.AND P1, PT, R116, RZ, PT ;  /* 0x000000ff7400720c */ /* 0x000fe20003f25270 */
[----:B------:R-:W-:Y:S04]  /*7000*/  UIADD3 UR4, UPT, UPT, UR51, 0x1, URZ ;  /* 0x0000000133047890 */ /* 0x000fe8000fffe0ff */
[----:B------:R-:W-:Y:S04]  /*7010*/  UISETP.NE.AND UP0, UPT, UR4, 0x3, UPT ;  /* 0x000000030400788c */ /* 0x000fe8000bf05270 */
[----:B------:R-:W-:Y:S02]  /*7020*/  USEL UR5, URZ, 0x1, UP0 ;  /* 0x00000001ff057887 */ /* 0x000fe40008000000 */
[----:B------:R-:W-:Y:S02]  /*7030*/  USEL UR4, UR4, URZ, UP0 ;  /* 0x000000ff04047287 */ /* 0x000fe40008000000 */
[----:B------:R2:W4:Y:S02]  /*7040*/  @P1 LDS.128 R48, [R103] ;  /* 0x0000000067301984 */ /* 0x0005240000000c00 */
[----:B------:R-:W-:Y:S02]  /*7050*/  LOP3.LUT R46, R46, UR5, RZ, 0x3c, !PT ;  /* 0x000000052e2e7c12 */ /* 0x000fe4000f8e3cff */
[----:B------:R2:W1:Y:S01]  /*7060*/  @P1 LDS.128 R56, [R112+0x10] ;  /* 0x0000100070381984 */ /* 0x0004620000000c00 */
[----:B------:R-:W-:Y:S03]  /*7070*/  IMAD.U32 R115, RZ, RZ, UR4 ;  /* 0x00000004ff737e24 */ /* 0x000fe6000f8e00ff */
[----:B------:R2:W1:Y:S04]  /*7080*/  @P1 LDS.128 R64, [R102+0x20] ;  /* 0x0000200066401984 */ /* 0x0004680000000c00 */
[----:B------:R2:W1:Y:S02]  /*7090*/  @P1 LDS.128 R72, [R47+0x10] ;  /* 0x000010002f481984 */ /* 0x0004640000000c00 */
.L_x_105:
[----:B------:R-:W-:Y:S05]  /*70a0*/  BSYNC B1 ;  /* 0x0000000000017941 */ /* 0x000fea0003800000 */
.L_x_104:
[----:B-1----:R-:W-:Y:S04]  /*70b0*/  SHF.R.U32.HI R5, RZ, 0x15, R39 ;  /* 0x00000015ff057819 */ /* 0x002fe80000011627 */
[----:B------:R-:W-:Y:S01]  /*70c0*/  LOP3.LUT P1, RZ, R5, 0x3, R88, 0x48, !PT ;  /* 0x0000000305ff7812 */ /* 0x000fe20007824858 */
[----:B------:R-:W-:Y:S01]  /*70d0*/  @!UPT UIADD3 URZ, UPT, UPT, URZ, URZ, URZ ;  /* 0x000000fffffff290 */ /* 0x000fe2000fffe0ff */
[----:B---3--:R-:W-:Y:S11]  /*70e0*/  @P0 BRA `(.L_x_109) ;  /* 0x0000000000080947 */ /* 0x008ff60003800000 */
[----:B------:R-:W1:Y:S02]  /*70f0*/  SYNCS.PHASECHK.TRANS64.TRYWAIT P0, [R108+URZ+0xf0], R3 ;  /* 0x0000f0036c0075a7 */ /* 0x000e6400080011ff */
[----:B-1----:R-:W-:Y:S05]  /*7100*/  @!P0 BRA `(.L_x_110) ;  /* 0x0000002400b88947 */ /* 0x002fea0003800000 */
.L_x_109:
[----:B------:R-:W-:Y:S05]  /*7110*/  @!P1 BRA `(.L_x_111) ;  /* 0x0000000000409947 */ /* 0x000fea0003800000 */
[----:B------:R-:W3:Y:S01]  /*7120*/  LDCU.64 UR8, c[0x4][0x70] ;  /* 0x01000e00ff0877ac */ /* 0x000ee20008000a00 */
[----:B-1----:R-:W-:Y:S01]  /*7130*/  MOV R3, 0x0 ;  /* 0x0000000000037802 */ /* 0x002fe20000000f00 */
[----:B------:R-:W-:Y:S02]  /*7140*/  HFMA2 R12, -RZ, RZ, 0, 5.9604644775390625e-08 ;  /* 0x00000001ff0c7431 */ /* 0x000fe400000001ff */
[----:B------:R-:W-:Y:S02]  /*7150*/  IMAD.MOV.U32 R8, RZ, RZ, 0x192 ;  /* 0x00000192ff087424 */ /* 0x000fe400078e00ff */
[----:B------:R-:W-:Y:S01]  /*7160*/  IMAD.MOV.U32 R13, RZ, RZ, RZ ;  /* 0x000000ffff0d7224 */ /* 0x000fe200078e00ff */
[----:B------:R-:W1:Y:S01]  /*7170*/  LDCU.64 UR6, c[0x4][0x78] ;  /* 0x01000f00ff0677ac */ /* 0x000e620008000a00 */
[----:B------:R-:W2:Y:S01]  /*7180*/  LDC.64 R2, c[0x4][R3] ;  /* 0x0100000003027b82 */ /* 0x000ea20000000a00 */
[----:B------:R-:W5:Y:S01]  /*7190*/  LDCU.64 UR4, c[0x4][0x10] ;  /* 0x01000200ff0477ac */ /* 0x000f620008000a00 */
[----:B---3--:R-:W-:Y:S01]  /*71a0*/  MOV R5, UR9 ;  /* 0x0000000900057c02 */ /* 0x008fe20008000f00 */
[----:B------:R-:W-:Y:S01]  /*71b0*/  IMAD.U32 R4, RZ, RZ, UR8 ;  /* 0x00000008ff047e24 */ /* 0x000fe2000f8e00ff */
[----:B-1----:R-:W-:Y:S01]  /*71c0*/  MOV R7, UR7 ;  /* 0x0000000700077c02 */ /* 0x002fe20008000f00 */
[----:B------:R-:W-:Y:S01]  /*71d0*/  IMAD.U32 R6, RZ, RZ, UR6 ;  /* 0x00000006ff067e24 */ /* 0x000fe2000f8e00ff */
[----:B-----5:R-:W-:Y:S01]  /*71e0*/  MOV R11, UR5 ;  /* 0x00000005000b7c02 */ /* 0x020fe20008000f00 */
[----:B------:R-:W-:Y:S02]  /*71f0*/  IMAD.U32 R10, RZ, RZ, UR4 ;  /* 0x00000004ff0a7e24 */ /* 0x000fe4000f8e00ff */
[----:B------:R-:W-:Y:S07]  /*7200*/  LEPC R20, `(.L_x_111) ;  /* 0x000000001014794e */ /* 0x000fee0000000000 */
[----:B--2-4-:R-:W-:Y:S05]  /*7210*/  CALL.ABS.NOINC R2 ;  /* 0x0000000002007343 */ /* 0x014fea0003c00000 */
.L_x_111:
[C---:B----4-:R-:W-:Y:S01]  /*7220*/  SHF.L.U32 R40, R48.reuse, 0x10, RZ ;  /* 0x0000001030287819 */ /* 0x050fe200000006ff */
[----:B------:R-:W-:Y:S05]  /*7230*/  WARPSYNC.ALL ;  /* 0x0000000000007948 */ /* 0x000fea0003800000 */
[----:B------:R-:W-:Y:S01]  /*7240*/  R2UR UR4, R39 ;  /* 0x00000000270472ca */ /* 0x000fe200000e0000 */
[----:B------:R-:W-:Y:S01]  /*7250*/  BSSY.RECONVERGENT B0, `(.L_x_112) ;  /* 0x0000089000007945 */ /* 0x000fe20003800200 */
[----:B------:R-:W-:Y:S02]  /*7260*/  LOP3.LUT R43, R48, 0xffff0000, RZ, 0xc0, !PT ;  /* 0xffff0000302b7812 */ /* 0x000fe400078ec0ff */
[----:B------:R-:W-:Y:S02]  /*7270*/  LOP3.LUT R42, R49, 0xffff0000, RZ, 0xc0, !PT ;  /* 0xffff0000312a7812 */ /* 0x000fe400078ec0ff */
[----:B------:R-:W-:Y:S02]  /*7280*/  SHF.L.U32 R45, R51, 0x10, RZ ;  /* 0x00000010332d7819 */ /* 0x000fe400000006ff */
[----:B------:R-:W-:Y:S02]  /*7290*/  LOP3.LUT R44, R75, 0xffff0000, RZ, 0xc0, !PT ;  /* 0xffff00004b2c7812 */ /* 0x000fe400078ec0ff */
[----:B------:R-:W-:Y:S03]  /*72a0*/  ISETP.NE.AND P0, PT, R86, RZ, PT ;  /* 0x000000ff5600720c */ /* 0x000fe60003f05270 */
[----:B------:R-:W3:Y:S02]  /*72b0*/  LDTM.x32 R4, tmem[UR4] ;  /* 0x00000004000479ee */ /* 0x000ee400082c0000 */
[C---:B---3--:R-:W-:Y:S01]  /*72c0*/  FMUL R0, R38.reuse, R4 ;  /* 0x0000000426007220 */ /* 0x048fe20000400000 */
[C---:B------:R-:W-:Y:S01]  /*72d0*/  FMUL R2, R38.reuse, R5 ;  /* 0x0000000526027220 */ /* 0x040fe20000400000 */
[C---:B-1----:R-:W-:Y:S01]  /*72e0*/  FMUL R3, R38.reuse, R6 ;  /* 0x0000000626037220 */ /* 0x042fe20000400000 */
[----:B------:R-:W-:Y:S01]  /*72f0*/  FMUL R7, R38, R7 ;  /* 0x0000000726077220 */ /* 0x000fe20000400000 */
[----:B------:R-:W-:Y:S01]  /*7300*/  FFMA R0, R41, R40, R0 ;  /* 0x0000002829007223 */ /* 0x000fe20000000000 */
[----:B------:R-:W-:Y:S01]  /*7310*/  SHF.L.U32 R40, R49, 0x10, RZ ;  /* 0x0000001031287819 */ /* 0x000fe200000006ff */
[C---:B------:R-:W-:Y:S01]  /*7320*/  FFMA R2, R41.reuse, R43, R2 ;  /* 0x0000002b29027223 */ /* 0x040fe20000000002 */
[----:B------:R-:W-:Y:S01]  /*7330*/  SHF.L.U32 R43, R50, 0x10, RZ ;  /* 0x00000010322b7819 */ /* 0x000fe200000006ff */
[C---:B------:R-:W-:Y:S01]  /*7340*/  FMUL R4, R38.reuse, R8 ;  /* 0x0000000826047220 */ /* 0x040fe20000400000 */
[----:B------:R-:W-:Y:S01]  /*7350*/  FMUL R5, R38, R9 ;  /* 0x0000000926057220 */ /* 0x000fe20000400000 */
[C---:B------:R-:W-:Y:S01]  /*7360*/  FFMA R3, R41.reuse, R40, R3 ;  /* 0x0000002829037223 */ /* 0x040fe20000000003 */
[----:B------:R-:W-:Y:S01]  /*7370*/  LOP3.LUT R40, R50, 0xffff0000, RZ, 0xc0, !PT ;  /* 0xffff000032287812 */ /* 0x000fe200078ec0ff */
[----:B------:R-:W-:Y:S01]  /*7380*/  FFMA R7, R41, R42, R7 ;  /* 0x0000002a29077223 */ /* 0x000fe20000000007 */
[----:B------:R-:W-:Y:S01]  /*7390*/  LOP3.LUT R42, R51, 0xffff0000, RZ, 0xc0, !PT ;  /* 0xffff0000332a7812 */ /* 0x000fe200078ec0ff */
[----:B------:R-:W-:Y:S01]  /*73a0*/  FMUL R6, R38, R10 ;  /* 0x0000000a26067220 */ /* 0x000fe20000400000 */
[----:B------:R-:W-:Y:S01]  /*73b0*/  F2FP.BF16.F32.PACK_AB R52, R2, R0 ;  /* 0x000000000234723e */ /* 0x000fe200000010ff */
[----:B------:R-:W-:Y:S01]  /*73c0*/  FMUL R11, R38, R11 ;  /* 0x0000000b260b7220 */ /* 0x000fe20000400000 */
[----:B------:R-:W-:Y:S01]  /*73d0*/  F2FP.BF16.F32.PACK_AB R53, R7, R3 ;  /* 0x000000030735723e */ /* 0x000fe200000010ff */
[----:B------:R-:W-:Y:S01]  /*73e0*/  FFMA R4, R41, R43, R4 ;  /* 0x0000002b29047223 */ /* 0x000fe20000000004 */
[----:B------:R-:W-:Y:S01]  /*73f0*/  SHF.L.U32 R43, R57, 0x10, RZ ;  /* 0x00000010392b7819 */ /* 0x000fe200000006ff */
[C---:B------:R-:W-:Y:S01]  /*7400*/  FFMA R5, R41.reuse, R40, R5 ;  /* 0x0000002829057223 */ /* 0x040fe20000000005 */
[C---:B------:R-:W-:Y:S01]  /*7410*/  SHF.L.U32 R40, R56.reuse, 0x10, RZ ;  /* 0x0000001038287819 */ /* 0x040fe200000006ff */
[----:B------:R-:W-:Y:S01]  /*7420*/  FFMA R6, R41, R45, R6 ;  /* 0x0000002d29067223 */ /* 0x000fe20000000006 */
[----:B------:R-:W-:Y:S01]  /*7430*/  SHF.L.U32 R45, R59, 0x10, RZ ;  /* 0x000000103b2d7819 */ /* 0x000fe200000006ff */
[----:B------:R-:W-:Y:S01]  /*7440*/  FFMA R11, R41, R42, R11 ;  /* 0x0000002a290b7223 */ /* 0x000fe2000000000b */
[----:B------:R-:W-:Y:S01]  /*7450*/  LOP3.LUT R42, R56, 0xffff0000, RZ, 0xc0, !PT ;  /* 0xffff0000382a7812 */ /* 0x000fe200078ec0ff */
[C---:B------:R-:W-:Y:S01]  /*7460*/  FMUL R8, R38.reuse, R12 ;  /* 0x0000000c26087220 */ /* 0x040fe20000400000 */
[----:B------:R-:W-:Y:S01]  /*7470*/  F2FP.BF16.F32.PACK_AB R54, R5, R4 ;  /* 0x000000040536723e */ /* 0x000fe200000010ff */
[C---:B------:R-:W-:Y:S01]  /*7480*/  FMUL R9, R38.reuse, R13 ;  /* 0x0000000d26097220 */ /* 0x040fe20000400000 */
[----:B------:R-:W-:Y:S01]  /*7490*/  F2FP.BF16.F32.PACK_AB R55, R11, R6 ;  /* 0x000000060b37723e */ /* 0x000fe200000010ff */
[----:B------:R-:W-:Y:S01]  /*74a0*/  FMUL R10, R38, R14 ;  /* 0x0000000e260a7220 */ /* 0x000fe20000400000 */
[----:B------:R-:W-:Y:S01]  /*74b0*/  FFMA R8, R41, R40, R8 ;  /* 0x0000002829087223 */ /* 0x000fe20000000008 */
[----:B------:R-:W-:Y:S01]  /*74c0*/  LOP3.LUT R40, R57, 0xffff0000, RZ, 0xc0, !PT ;  /* 0xffff000039287812 */ /* 0x000fe200078ec0ff */
[C---:B------:R-:W-:Y:S01]  /*74d0*/  FFMA R9, R41.reuse, R42, R9 ;  /* 0x0000002a29097223 */ /* 0x040fe20000000009 */
[----:B------:R-:W-:Y:S01]  /*74e0*/  LOP3.LUT R42, R58, 0xffff0000, RZ, 0xc0, !PT ;  /* 0xffff00003a2a7812 */ /* 0x000fe200078ec0ff */
[----:B------:R-:W-:Y:S01]  /*74f0*/  FMUL R15, R38, R15 ;  /* 0x0000000f260f7220 */ /* 0x000fe20000400000 */
[----:B------:R-:W-:Y:S01]  /*7500*/  FFMA R10, R41, R43, R10 ;  /* 0x0000002b290a7223 */ /* 0x000fe2000000000a */
[----:B------:R-:W-:Y:S01]  /*7510*/  SHF.L.U32 R43, R58, 0x10, RZ ;  /* 0x000000103a2b7819 */ /* 0x000fe200000006ff */
[C---:B------:R-:W-:Y:S01]  /*7520*/  FMUL R12, R38.reuse, R16 ;  /* 0x00000010260c7220 */ /* 0x040fe20000400000 */
[----:B------:R-:W-:Y:S01]  /*7530*/  F2FP.BF16.F32.PACK_AB R60, R9, R8 ;  /* 0x00000008093c723e */ /* 0x000fe200000010ff */
[----:B------:R-:W-:Y:S01]  /*7540*/  FFMA R15, R41, R40, R15 ;  /* 0x00000028290f7223 */ /* 0x000fe2000000000f */
[----:B------:R-:W-:Y:S01]  /*7550*/  LOP3.LUT R40, R59, 0xffff0000, RZ, 0xc0, !PT ;  /* 0xffff00003b287812 */ /* 0x000fe200078ec0ff */
[C---:B------:R-:W-:Y:S01]  /*7560*/  FMUL R13, R38.reuse, R17 ;  /* 0x00000011260d7220 */ /* 0x040fe20000400000 */
[C---:B------:R-:W-:Y:S01]  /*7570*/  FMUL R14, R38.reuse, R18 ;  /* 0x00000012260e7220 */ /* 0x040fe20000400000 */
[----:B------:R-:W-:Y:S01]  /*7580*/  FMUL R19, R38, R19 ;  /* 0x0000001326137220 */ /* 0x000fe20000400000 */
[----:B------:R-:W-:Y:S01]  /*7590*/  F2FP.BF16.F32.PACK_AB R61, R15, R10 ;  /* 0x0000000a0f3d723e */ /* 0x000fe200000010ff */
[C---:B------:R-:W-:Y:S01]  /*75a0*/  FFMA R12, R41.reuse, R43, R12 ;  /* 0x0000002b290c7223 */ /* 0x040fe2000000000c */
[C---:B------:R-:W-:Y:S01]  /*75b0*/  SHF.L.U32 R43, R64.reuse, 0x10, RZ ;  /* 0x00000010402b7819 */ /* 0x040fe200000006ff */
[----:B------:R-:W-:Y:S01]  /*75c0*/  FFMA R13, R41, R42, R13 ;  /* 0x0000002a290d7223 */ /* 0x000fe2000000000d */
[----:B------:R-:W-:Y:S01]  /*75d0*/  LOP3.LUT R42, R65, 0xffff0000, RZ, 0xc0, !PT ;  /* 0xffff0000412a7812 */ /* 0x000fe200078ec0ff */
[----:B------:R-:W-:Y:S01]  /*75e0*/  FFMA R14, R41, R45, R14 ;  /* 0x0000002d290e7223 */ /* 0x000fe2000000000e */
[----:B------:R-:W-:Y:S01]  /*75f0*/  SHF.L.U32 R45, R65, 0x10, RZ ;  /* 0x00000010412d7819 */ /* 0x000fe200000006ff */
[----:B------:R1:W-:Y:S01]  /*7600*/  STS.128 [R103], R52 ;  /* 0x0000003467007388 */ /* 0x0003e20000000c00 */
[----:B------:R-:W-:Y:S01]  /*7610*/  F2FP.BF16.F32.PACK_AB R62, R13, R12 ;  /* 0x0000000c0d3e723e */ /* 0x000fe200000010ff */
[----:B------:R-:W-:Y:S01]  /*7620*/  FFMA R19, R41, R40, R19 ;  /* 0x0000002829137223 */ /* 0x000fe20000000013 */
[----:B------:R-:W-:Y:S01]  /*7630*/  LOP3.LUT R40, R64, 0xffff0000, RZ, 0xc0, !PT ;  /* 0xffff000040287812 */ /* 0x000fe200078ec0ff */
[C---:B------:R-:W-:Y:S01]  /*7640*/  FMUL R16, R38.reuse, R20 ;  /* 0x0000001426107220 */ /* 0x040fe20000400000 */
[C---:B------:R-:W-:Y:S01]  /*7650*/  FMUL R17, R38.reuse, R21 ;  /* 0x0000001526117220 */ /* 0x040fe20000400000 */
[C---:B------:R-:W-:Y:S01]  /*7660*/  FMUL R18, R38.reuse, R22 ;  /* 0x0000001626127220 */ /* 0x040fe20000400000 */
[----:B------:R-:W-:Y:S01]  /*7670*/  F2FP.BF16.F32.PACK_AB R63, R19, R14 ;  /* 0x0000000e133f723e */ /* 0x000fe200000010ff */
[----:B------:R-:W-:Y:S01]  /*7680*/  FMUL R23, R38, R23 ;  /* 0x0000001726177220 */ /* 0x000fe20000400000 */
[----:B------:R-:W-:Y:S01]  /*7690*/  FFMA R16, R41, R43, R16 ;  /* 0x0000002b29107223 */ /* 0x000fe20000000010 */
[----:B------:R-:W-:Y:S01]  /*76a0*/  SHF.L.U32 R43, R67, 0x10, RZ ;  /* 0x00000010432b7819 */ /* 0x000fe200000006ff */
[C---:B------:R-:W-:Y:S01]  /*76b0*/  FFMA R17, R41.reuse, R40, R17 ;  /* 0x0000002829117223 */ /* 0x040fe20000000011 */
[----:B------:R1:W-:Y:S01]  /*76c0*/  STS.128 [R112+0x10], R60 ;  /* 0x0000103c70007388 */ /* 0x0003e20000000c00 */
        /* <DEDUP_REMOVED lines=8> */
[C---:B------:R-:W-:Y:S01]  /*7750*/  FMUL R22, R38.reuse, R26 ;  /* 0x0000001a26167220 */ /* 0x040fe20000400000 */
[----:B------:R-:W-:Y:S01]  /*7760*/  FFMA R20, R41, R40, R20 ;  /* 0x0000002829147223 */ /* 0x000fe20000000014 */
[----:B------:R-:W-:Y:S01]  /*7770*/  LOP3.LUT R40, R67, 0xffff0000, RZ, 0xc0, !PT ;  /* 0xffff000043287812 */ /* 0x000fe200078ec0ff */
[C---:B------:R-:W-:Y:S01]  /*7780*/  FFMA R21, R41.reuse, R42, R21 ;  /* 0x0000002a29157223 */ /* 0x040fe20000000015 */
[C---:B------:R-:W-:Y:S01]  /*7790*/  FFMA R22, R41.reuse, R43, R22 ;  /* 0x0000002b29167223 */ /* 0x040fe20000000016 */
[----:B------:R-:W-:Y:S01]  /*77a0*/  FMUL R27, R38, R27 ;  /* 0x0000001b261b7220 */ /* 0x000fe20000400000 */
[----:B------:R-:W-:Y:S01]  /*77b0*/  SHF.L.U32 R43, R72, 0x10, RZ ;  /* 0x00000010482b7819 */ /* 0x000fe200000006ff */
[----:B------:R-:W-:Y:S01]  /*77c0*/  FMUL R24, R38, R28 ;  /* 0x0000001c26187220 */ /* 0x000fe20000400000 */
[----:B------:R-:W-:Y:S01]  /*77d0*/  LOP3.LUT R42, R72, 0xffff0000, RZ, 0xc0, !PT ;  /* 0xffff0000482a7812 */ /* 0x000fe200078ec0ff */
[C---:B------:R-:W-:Y:S01]  /*77e0*/  FMUL R25, R38.reuse, R29 ;  /* 0x0000001d26197220 */ /* 0x040fe20000400000 */
[C---:B------:R-:W-:Y:S01]  /*77f0*/  FMUL R26, R38.reuse, R30 ;  /* 0x0000001e261a7220 */ /* 0x040fe20000400000 */
[C---:B------:R-:W-:Y:S01]  /*7800*/  FFMA R27, R41.reuse, R40, R27 ;  /* 0x00000028291b7223 */ /* 0x040fe2000000001b */
[----:B------:R-:W-:Y:S01]  /*7810*/  FFMA R24, R41, R43, R24 ;  /* 0x0000002b29187223 */ /* 0x000fe20000000018 */
[----:B------:R-:W-:Y:S01]  /*7820*/  LOP3.LUT R40, R73, 0xffff0000, RZ, 0xc0, !PT ;  /* 0xffff000049287812 */ /* 0x000fe200078ec0ff */
[C---:B------:R-:W-:Y:S01]  /*7830*/  FFMA R25, R41.reuse, R42, R25 ;  /* 0x0000002a29197223 */ /* 0x040fe20000000019 */
[----:B------:R-:W-:Y:S01]  /*7840*/  FMUL R31, R38, R31 ;  /* 0x0000001f261f7220 */ /* 0x000fe20000400000 */
[----:B------:R-:W-:Y:S01]  /*7850*/  SHF.L.U32 R43, R74, 0x10, RZ ;  /* 0x000000104a2b7819 */ /* 0x000fe200000006ff */
[----:B------:R-:W-:Y:S01]  /*7860*/  FFMA R26, R41, R45, R26 ;  /* 0x0000002d291a7223 */ /* 0x000fe2000000001a */
[----:B------:R-:W-:Y:S01]  /*7870*/  FMUL R28, R38, R32 ;  /* 0x00000020261c7220 */ /* 0x000fe20000400000 */
[----:B------:R-:W-:Y:S01]  /*7880*/  LOP3.LUT R42, R74, 0xffff0000, RZ, 0xc0, !PT ;  /* 0xffff00004a2a7812 */ /* 0x000fe200078ec0ff */
[C---:B------:R-:W-:Y:S01]  /*7890*/  FMUL R29, R38.reuse, R33 ;  /* 0x00000021261d7220 */ /* 0x040fe20000400000 */
[----:B------:R-:W-:Y:S01]  /*78a0*/  SHF.L.U32 R45, R75, 0x10, RZ ;  /* 0x000000104b2d7819 */ /* 0x000fe200000006ff */
[C---:B------:R-:W-:Y:S01]  /*78b0*/  FMUL R30, R38.reuse, R34 ;  /* 0x00000022261e7220 */ /* 0x040fe20000400000 */
[----:B------:R-:W-:Y:S01]  /*78c0*/  FFMA R31, R41, R40, R31 ;  /* 0x00000028291f7223 */ /* 0x000fe2000000001f */
[----:B------:R-:W-:Y:S01]  /*78d0*/  FMUL R35, R38, R35 ;  /* 0x0000002326237220 */ /* 0x000fe20000400000 */
[----:B------:R-:W-:Y:S01]  /*78e0*/  F2FP.BF16.F32.PACK_AB R69, R23, R18 ;  /* 0x000000121745723e */ /* 0x000fe200000010ff */
[----:B------:R-:W-:Y:S01]  /*78f0*/  FFMA R28, R41, R43, R28 ;  /* 0x0000002b291c7223 */ /* 0x000fe2000000001c */
[----:B------:R-:W-:Y:S01]  /*7900*/  F2FP.BF16.F32.PACK_AB R70, R21, R20 ;  /* 0x000000141546723e */ /* 0x000fe200000010ff */
[----:B------:R-:W-:Y:S01]  /*7910*/  FFMA R29, R41, R42, R29 ;  /* 0x0000002a291d7223 */ /* 0x000fe2000000001d */
[----:B------:R-:W-:Y:S01]  /*7920*/  F2FP.BF16.F32.PACK_AB R71, R27, R22 ;  /* 0x000000161b47723e */ /* 0x000fe200000010ff */
[C---:B------:R-:W-:Y:S01]  /*7930*/  FFMA R30, R41.reuse, R45, R30 ;  /* 0x0000002d291e7223 */ /* 0x040fe2000000001e */
[----:B------:R-:W-:Y:S01]  /*7940*/  FFMA R35, R41, R44, R35 ;  /* 0x0000002c29237223 */ /* 0x000fe20000000023 */
[----:B------:R-:W-:Y:S02]  /*7950*/  F2FP.BF16.F32.PACK_AB R80, R25, R24 ;  /* 0x000000181950723e */ /* 0x000fe400000010ff */
[----:B------:R1:W-:Y:S01]  /*7960*/  STS.128 [R102+0x20], R68 ;  /* 0x0000204466007388 */ /* 0x0003e20000000c00 */
[----:B------:R-:W-:Y:S02]  /*7970*/  F2FP.BF16.F32.PACK_AB R81, R31, R26 ;  /* 0x0000001a1f51723e */ /* 0x000fe400000010ff */
[----:B------:R-:W-:Y:S02]  /*7980*/  F2FP.BF16.F32.PACK_AB R82, R29, R28 ;  /* 0x0000001c1d52723e */ /* 0x000fe400000010ff */
[----:B------:R-:W-:Y:S05]  /*7990*/  F2FP.BF16.F32.PACK_AB R83, R35, R30 ;  /* 0x0000001e2353723e */ /* 0x000fea00000010ff */
[----:B------:R1:W-:Y:S01]  /*79a0*/  STS.128 [R47+0x10], R80 ;  /* 0x000010502f007388 */ /* 0x0003e20000000c00 */
[----:B------:R-:W-:Y:S01]  /*79b0*/  @!PT LDS RZ, [RZ] ;  /* 0x00000000fffff984 */ /* 0x000fe20000000800 */
[----:B------:R-:W-:Y:S01]  /*79c0*/  @!PT LDS RZ, [RZ] ;  /* 0x00000000fffff984 */ /* 0x000fe20000000800 */
[----:B------:R-:W-:Y:S01]  /*79d0*/  @!PT LDS RZ, [RZ] ;  /* 0x00000000fffff984 */ /* 0x000fe20000000800 */
[----:B------:R-:W-:Y:S01]  /*79e0*/  @!PT LDS RZ, [RZ] ;  /* 0x00000000fffff984 */ /* 0x000fe20000000800 */
[----:B------:R3:W-:Y:S07]  /*79f0*/  MEMBAR.ALL.CTA ;  /* 0x0000000000007992 */ /* 0x0007ee0000008000 */
[----:B---3--:R-:W3:Y:S02]  /*7a00*/  FENCE.VIEW.ASYNC.S ;  /* 0x00000000000073c6 */ /* 0x008ee40000000000 */
[----:B---3--:R-:W-:Y:S06]  /*7a10*/  BAR.SYNC.DEFER_BLOCKING 0x1, 0x80 ;  /* 0x0042000000007b1d */ /* 0x008fec0000010000 */
[----:B------:R-:W-:Y:S05]  /*7a20*/  @P0 BRA `(.L_x_113) ;  /* 0x00000000002c0947 */ /* 0x000fea0003800000 */
[----:B------:R-:W3:Y:S01]  /*7a30*/  LDCU.64 UR6, c[0x0][0x348] ;  /* 0x00006900ff0677ac */ /* 0x000ee20008000a00 */
[----:B------:R-:W-:Y:S02]  /*7a40*/  R2UR UR5, R113 ;  /* 0x00000000710572ca */ /* 0x000fe400000e0000 */
[----:B------:R-:W-:Y:S02]  /*7a50*/  R2UR UR42, R107 ;  /* 0x000000006b2a72ca */ /* 0x000fe400000e0000 */
[----:B------:R-:W-:Y:S02]  /*7a60*/  R2UR UR43, R106 ;  /* 0x000000006a2b72ca */ /* 0x000fe400000e0000 */
[----:B------:R-:W-:Y:S02]  /*7a70*/  R2UR UR44, R104 ;  /* 0x00000000682c72ca */ /* 0x000fe400000e0000 */
[----:B------:R-:W-:Y:S05]  /*7a80*/  R2UR UR45, R105 ;  /* 0x00000000692d72ca */ /* 0x000fea00000e0000 */
[----:B------:R-:W-:Y:S02]  /*7a90*/  UIADD3 UR40, UPT, UPT, UR50, 0x200, UR5 ;  /* 0x0000020032287890 */ /* 0x000fe4000fffe005 */
[----:B---3--:R-:W-:Y:S04]  /*7aa0*/  UIADD3 UR4, UP0, UPT, UR6, 0x780, URZ ;  /* 0x0000078006047890 */ /* 0x008fe8000ff1e0ff */
[----:B------:R-:W-:Y:S09]  /*7ab0*/  UIADD3.X UR5, UPT, UPT, URZ, UR7, URZ, UP0, !UPT ;  /* 0x00000007ff057290 */ /* 0x000ff200087fe4ff */
[----:B------:R3:W-:Y:S02]  /*7ac0*/  UTMASTG.5D.IM2COL [UR40], [UR4] ;  /* 0x00000028040073b5 */ /* 0x0007e40008060000 */
[----:B---3--:R0:W-:Y:S02]  /*7ad0*/  UTMACMDFLUSH ;  /* 0x00000000000079b7 */ /* 0x0081e40000000000 */
.L_x_113:
[----:B------:R-:W-:Y:S05]  /*7ae0*/  BSYNC.RECONVERGENT B0 ;  /* 0x0000000000007941 */ /* 0x000fea0003800200 */
.L_x_112:
[----:B------:R-:W-:Y:S01]  /*7af0*/  UIADD3 UR40, UPT, UPT, UR51, 0x1, URZ ;  /* 0x0000000133287890 */ /* 0x000fe2000fffe0ff */
[----:B------:R-:W-:Y:S03]  /*7b00*/  BSSY.RECONVERGENT B0, `(.L_x_114) ;  /* 0x0000005000007945 */ /* 0x000fe60003800200 */
[----:B------:R-:W-:Y:S04]  /*7b10*/  UISETP.NE.AND UP0, UPT, UR40, 0x3, UPT ;  /* 0x000000032800788c */ /* 0x000fe8000bf05270 */
[----:B------:R-:W-:Y:S01]  /*7b20*/  USEL UR42, UR40, URZ, UP0 ;  /* 0x000000ff282a7287 */ /* 0x000fe20008000000 */
[----:B------:R-:W-:Y:S11]  /*7b30*/  @P0 BRA `(.L_x_115) ;  /* 0x0000000000040947 */ /* 0x000ff60003800000 */
[----:B------:R-:W-:Y:S04]  /*7b40*/  DEPBAR.LE SB0, 0x1 ;  /* 0x000080400000791a */ /* 0x000fe80000000000 */
.L_x_115:
[----:B------:R-:W-:Y:S05]  /*7b50*/  BSYNC.RECONVERGENT B0 ;  /* 0x0000000000007941 */ /* 0x000fea0003800200 */
.L_x_114:
[----:B------:R-:W-:Y:S01]  /*7b60*/  BAR.SYNC.DEFER_BLOCKING 0x1, 0x80 ;  /* 0x0042000000007b1d */ /* 0x000fe20000010000 */
[----:B------:R-:W-:Y:S01]  /*7b70*/  ISETP.NE.AND P1, PT, R111, RZ, PT ;  /* 0x000000ff6f00720c */ /* 0x000fe20003f25270 */
[----:B------:R-:W-:Y:S01]  /*7b80*/  UISETP.NE.AND UP0, UPT, UR55, URZ, UPT ;  /* 0x000000ff3700728c */ /* 0x000fe2000bf05270 */
[----:B------:R-:W-:Y:S11]  /*7b90*/  LEA R3, R115, UR50, 0x3 ;  /* 0x0000003273037c11 */ /* 0x000ff6000f8e18ff */
[----:B------:R-:W-:Y:S01]  /*7ba0*/  @P1 SHF.L.U32 R4, R46, 0x1f, RZ ;  /* 0x0000001f2e041819 */ /* 0x000fe200000006ff */
[----:B------:R-:W-:Y:S06]  /*7bb0*/  BRA.U !UP0, `(.L_x_116) ;  /* 0x0000000108247547 */ /* 0x000fec000b800000 */
[----:B------:R-:W3:Y:S01]  /*7bc0*/  S2R R0, SR_CgaCtaId ;  /* 0x0000000000007919 */ /* 0x000ee20000008800 */
[----:B------:R-:W-:Y:S01]  /*7bd0*/  IMAD.U32 R2, RZ, RZ, UR52 ;  /* 0x00000034ff027e24 */ /* 0x000fe2000f8e00ff */
[----:B------:R-:W-:Y:S04]  /*7be0*/  UIADD3 UR4, UPT, UPT, UR52, 0x1, URZ ;  /* 0x0000000134047890 */ /* 0x000fe8000fffe0ff */
[----:B------:R-:W-:Y:S01]  /*7bf0*/  @P1 LEA R2, R2, UR50, 0x3 ;  /* 0x0000003202021c11 */ /* 0x000fe2000f8e18ff */
[----:B------:R-:W-:Y:S04]  /*7c00*/  UISETP.NE.AND UP0, UPT, UR4, 0x3, UPT ;  /* 0x000000030400788c */ /* 0x000fe8000bf05270 */
[----:B------:R-:W-:Y:S01]  /*7c10*/  @P1 VIADD R5, R2, 0xb8 ;  /* 0x000000b802051836 */ /* 0x000fe20000000000 */
[----:B------:R-:W-:Y:S04]  /*7c20*/  USEL UR52, UR4, URZ, UP0 ;  /* 0x000000ff04347287 */ /* 0x000fe80008000000 */
[----:B---3--:R-:W-:Y:S04]  /*7c30*/  @P1 PRMT R0, R0, 0x654, R5 ;  /* 0x0000065400001816 */ /* 0x008fe80000000005 */
[----:B------:R3:W-:Y:S04]  /*7c40*/  @P1 SYNCS.ARRIVE.TRANS64.RED.A1T0 RZ, [R0+URZ], RZ ;  /* 0x000000ff00ff19a7 */ /* 0x0007e800081004ff */
.L_x_116:
[----:B------:R-:W4:Y:S01]  /*7c50*/  @P1 SYNCS.PHASECHK.TRANS64.TRYWAIT P0, [R3+URZ+0xa0], R4 ;  /* 0x0000a004030015a7 */ /* 0x000f2200080011ff */
[----:B------:R-:W-:Y:S01]  /*7c60*/  BSSY B1, `(.L_x_117) ;  /* 0x0000015000017945 */ /* 0x000fe20003800000 */
[----:B----4-:R-:W-:Y:S03]  /*7c70*/  @P1 SEL R114, RZ, 0x1, !P0 ;  /* 0x00000001ff721807 */ /* 0x010fe60004000000 */
[----:B------:R-:W-:Y:S05]  /*7c80*/  @!P1 BRA `(.L_x_118) ;  /* 0x0000000000489947 */ /* 0x000fea0003800000 */
[----:B------:R-:W-:Y:S01]  /*7c90*/  ISETP.NE.AND P1, PT, R116, RZ, PT ;  /* 0x000000ff7400720c */ /* 0x000fe20003f25270 */
[----:B------:R-:W-:Y:S01]  /*7ca0*/  BSSY B0, `(.L_x_119) ;  /* 0x000000a000007945 */ /* 0x000fe20003800000 */
[----:B------:R-:W-:Y:S11]  /*7cb0*/  ISETP.NE.AND P0, PT, R114, RZ, PT ;  /* 0x000000ff7200720c */ /* 0x000ff60003f05270 */
[----:B------:R-:W-:Y:S04]  /*7cc0*/  @P1 IMAD R115, R115, 0x2000, R98 ;  /* 0x0000200073731824 */ /* 0x000fe800078e0262 */
[----:B------:R-:W-:Y:S01]  /*7cd0*/  @P1 IMAD.IADD R4, R101, 0x1, R115 ;  /* 0x0000000165041824 */ /* 0x000fe200078e0273 */
[----:B------:R-:W-:Y:S03]  /*7ce0*/  @P1 IADD3 R2, PT, PT, R100, R115, RZ ;  /* 0x0000007364021210 */ /* 0x000fe60007ffe0ff */
[----:B---3--:R-:W-:Y:S01]  /*7cf0*/  @P1 IMAD.IADD R0, R97, 0x1, R4 ;  /* 0x0000000161001824 */ /* 0x008fe200078e0204 */
[----:B------:R-:W-:Y:S06]  /*7d00*/  @P0 BRA `(.L_x_120) ;  /* 0x00000000000c0947 */ /* 0x000fec0003800000 */
[----:B------:R-:W-:Y:S04]  /*7d10*/  SHF.L.U32 R46, R46, 0x1f, RZ ;  /* 0x0000001f2e2e7819 */ /* 0x000fe800000006ff */
[----:B------:R-:W3:Y:S02]  /*7d20*/  SYNCS.PHASECHK.TRANS64.TRYWAIT P0, [R3+URZ+0xa0], R46 ;  /* 0x0000a02e030075a7 */ /* 0x000ee400080011ff */
[----:B---3--:R-:W-:Y:S05]  /*7d30*/  @!P0 BRA `(.L_x_121) ;  /* 0x0000001800c08947 */ /* 0x008fea0003800000 */
.L_x_120:
[----:B------:R-:W-:Y:S05]  /*7d40*/  BSYNC B0 ;  /* 0x0000000000007941 */ /* 0x000fea0003800000 */
.L_x_119:
[----:B------:R-:W-:Y:S11]  /*7d50*/  ISETP.NE.AND P0, PT, R116, RZ, PT ;  /* 0x000000ff7400720c */ /* 0x000ff60003f05270 */
[----:B------:R-:W-:Y:S02]  /*7d60*/  @!UPT UIADD3 URZ, UPT, UPT, URZ, URZ, URZ ;  /* 0x000000fffffff290 */ /* 0x000fe4000fffe0ff */
[----:B------:R4:W1:Y:S04]  /*7d70*/  @P0 LDS.128 R48, [R115] ;  /* 0x0000000073300984 */ /* 0x0008680000000c00 */
[----:B------:R4:W1:Y:S04]  /*7d80*/  @P0 LDS.128 R64, [R2+0x20] ;  /* 0x0000200002400984 */ /* 0x0008680000000c00 */
[----:B------:R4:W1:Y:S04]  /*7d90*/  @P0 LDS.128 R56, [R4+0x10] ;  /* 0x0000100004380984 */ /* 0x0008680000000c00 */
[----:B------:R4:W1:Y:S02]  /*7da0*/  @P0 LDS.128 R72, [R0+0x10] ;  /* 0x0000100000480984 */ /* 0x0008640000000c00 */
.L_x_118:
[----:B------:R-:W-:Y:S05]  /*7db0*/  BSYNC B1 ;  /* 0x0000000000017941 */ /* 0x000fea0003800000 */
.L_x_117:
[----:B---3--:R-:W-:Y:S05]  /*7dc0*/  VIADD R3, R39, 0x20 ;  /* 0x0000002027037836 */ /* 0x008fea0000000000 */
[----:B------:R-:W-:Y:S04]  /*7dd0*/  SHF.R.U32.HI R3, RZ, 0x15, R3 ;  /* 0x00000015ff037819 */ /* 0x000fe80000011603 */
[----:B------:R-:W-:Y:S11]  /*7de0*/  LOP3.LUT P0, RZ, R3, 0x3, R88, 0x48, !PT ;  /* 0x0000000303ff7812 */ /* 0x000ff60007804858 */
[----:B------:R-:W-:Y:S02]  /*7df0*/  @!UPT UIADD3 URZ, UPT, UPT, URZ, URZ, URZ ;  /* 0x000000fffffff290 */ /* 0x000fe4000fffe0ff */
[----:B------:R-:W-:Y:S05]  /*7e00*/  @!P0 BRA `(.L_x_122) ;  /* 0x0000000000408947 */ /* 0x000fea0003800000 */
[----:B------:R-:W3:Y:S01]  /*7e10*/  LDCU.64 UR8, c[0x4][0x70] ;  /* 0x01000e00ff0877ac */ /* 0x000ee20008000a00 */
[----:B------:R-:W-:Y:S01]  /*7e20*/  MOV R3, 0x0 ;  /* 0x0000000000037802 */ /* 0x000fe20000000f00 */
[----:B------:R-:W-:Y:S02]  /*7e30*/  HFMA2 R12, -RZ, RZ, 0, 5.9604644775390625e-08 ;  /* 0x00000001ff0c7431 */ /* 0x000fe400000001ff */
[----:B------:R-:W-:Y:S02]  /*7e40*/  IMAD.MOV.U32 R8, RZ, RZ, 0x192 ;  /* 0x00000192ff087424 */ /* 0x000fe400078e00ff */
[----:B------:R-:W-:Y:S01]  /*7e50*/  IMAD.MOV.U32 R13, RZ, RZ, RZ ;  /* 0x000000ffff0d7224 */ /* 0x000fe200078e00ff */
[----:B------:R-:W5:Y:S01]  /*7e60*/  LDCU.64 UR6, c[0x4][0x78] ;  /* 0x01000f00ff0677ac */ /* 0x000f620008000a00 */
[----:B----4-:R-:W4:Y:S01]  /*7e70*/  LDC.64 R2, c[0x4][R3] ;  /* 0x0100000003027b82 */ /* 0x010f220000000a00 */
[----:B------:R-:W2:Y:S01]  /*7e80*/  LDCU.64 UR4, c[0x4][0x10] ;  /* 0x01000200ff0477ac */ /* 0x000ea20008000a00 */
[----:B---3--:R-:W-:Y:S01]  /*7e90*/  MOV R5, UR9 ;  /* 0x0000000900057c02 */ /* 0x008fe20008000f00 */
[----:B------:R-:W-:Y:S01]  /*7ea0*/  IMAD.U32 R4, RZ, RZ, UR8 ;  /* 0x00000008ff047e24 */ /* 0x000fe2000f8e00ff */
[----:B-----5:R-:W-:Y:S01]  /*7eb0*/  MOV R7, UR7 ;  /* 0x0000000700077c02 */ /* 0x020fe20008000f00 */
[----:B------:R-:W-:Y:S01]  /*7ec0*/  IMAD.U32 R6, RZ, RZ, UR6 ;  /* 0x00000006ff067e24 */ /* 0x000fe2000f8e00ff */
[----:B--2---:R-:W-:Y:S01]  /*7ed0*/  MOV R11, UR5 ;  /* 0x00000005000b7c02 */ /* 0x004fe20008000f00 */
[----:B------:R-:W-:Y:S02]  /*7ee0*/  IMAD.U32 R10, RZ, RZ, UR4 ;  /* 0x00000004ff0a7e24 */ /* 0x000fe4000f8e00ff */
[----:B------:R-:W-:Y:S07]  /*7ef0*/  LEPC R20, `(.L_x_122) ;  /* 0x000000001014794e */ /* 0x000fee0000000000 */
[----:B-1--4-:R-:W-:Y:S05]  /*7f00*/  CALL.ABS.NOINC R2 ;  /* 0x0000000002007343 */ /* 0x012fea0003c00000 */
.L_x_122:
[----:B------:R-:W-:Y:S01]  /*7f10*/  ISETP.NE.AND P0, PT, R86, RZ, PT ;  /* 0x000000ff5600720c */ /* 0x000fe20003f05270 */
[----:B------:R-:W-:Y:S05]  /*7f20*/  WARPSYNC.ALL ;  /* 0x0000000000007948 */ /* 0x000fea0003800000 */
[----:B------:R-:W-:Y:S01]  /*7f30*/  R2UR UR4, R39 ;  /* 0x00000000270472ca */ /* 0x000fe200000e0000 */
[----:B------:R-:W-:Y:S01]  /*7f40*/  BSSY.RECONVERGENT B0, `(.L_x_123) ;  /* 0x0000092000007945 */ /* 0x000fe20003800200 */
[C---:B-1----:R-:W-:Y:S02]  /*7f50*/  SHF.L.U32 R40, R48.reuse, 0x10, RZ ;  /* 0x0000001030287819 */ /* 0x042fe400000006ff */
[----:B------:R-:W-:Y:S02]  /*7f60*/  LOP3.LUT R42, R48, 0xffff0000, RZ, 0xc0, !PT ;  /* 0xffff0000302a7812 */ /* 0x000fe400078ec0ff */
[C---:B------:R-:W-:Y:S02]  /*7f70*/  SHF.L.U32 R43, R49.reuse, 0x10, RZ ;  /* 0x00000010312b7819 */ /* 0x040fe400000006ff */
[----:B------:R-:W-:Y:S02]  /*7f80*/  LOP3.LUT R44, R49, 0xffff0000, RZ, 0xc0, !PT ;  /* 0xffff0000312c7812 */ /* 0x000fe400078ec0ff */
[C---:B------:R-:W-:Y:S02]  /*7f90*/  SHF.L.U32 R45, R50.reuse, 0x10, RZ ;  /* 0x00000010322d7819 */ /* 0x040fe400000006ff */
[----:B------:R-:W-:Y:S01]  /*7fa0*/  LOP3.LUT R46, R50, 0xffff0000, RZ, 0xc0, !PT ;  /* 0xffff0000322e7812 */ /* 0x000fe200078ec0ff */
[----:B----4-:R-:W1:Y:S01]  /*7fb0*/  LDTM.x32 R4, tmem[UR4+0x20] ;  /* 0x00002004000479ee */ /* 0x010e6200082c0000 */
[C---:B--2---:R-:W-:Y:S01]  /*7fc0*/  SHF.L.U32 R47, R51.reuse, 0x10, RZ ;  /* 0x00000010332f7819 */ /* 0x044fe200000006ff */
[----:B------:R-:W-:Y:S01]  /*7fd0*/  NOP ;  /* 0x0000000000007918 */ /* 0x000fe20000000000 */
[----:B------:R-:W-:Y:S01]  /*7fe0*/  LOP3.LUT R48, R51, 0xffff0000, RZ, 0xc0, !PT ;  /* 0xffff000033307812 */ /* 0x000fe200078ec0ff */
[----:B------:R-:W-:Y:S01]  /*7ff0*/  USHF.L.U32 UR4, UR42, 0xd, URZ ;  /* 0x0000000d2a047899 */ /* 0x000fe200080006ff */
[C---:B------:R-:W-:Y:S02]  /*8000*/  SHF.L.U32 R49, R56.reuse, 0x10, RZ ;  /* 0x0000001038317819 */ /* 0x040fe400000006ff */
[----:B------:R-:W-:Y:S02]  /*8010*/  LOP3.LUT R51, R56, 0xffff0000, RZ, 0xc0, !PT ;  /* 0xffff000038337812 */ /* 0x000fe400078ec0ff */
[C---:B------:R-:W-:Y:S02]  /*8020*/  SHF.L.U32 R50, R57.reuse, 0x10, RZ ;  /* 0x0000001039327819 */ /* 0x040fe400000006ff */
[----:B------:R-:W-:Y:S02]  /*8030*/  LOP3.LUT R52, R57, 0xffff0000, RZ, 0xc0, !PT ;  /* 0xffff000039347812 */ /* 0x000fe400078ec0ff */
[C---:B------:R-:W-:Y:S02]  /*8040*/  SHF.L.U32 R53, R58.reuse, 0x10, RZ ;  /* 0x000000103a357819 */ /* 0x040fe400000006ff */
[----:B------:R-:W-:Y:S02]  /*8050*/  LOP3.LUT R54, R58, 0xffff0000, RZ, 0xc0, !PT ;  /* 0xffff00003a367812 */ /* 0x000fe400078ec0ff */
[C---:B------:R-:W-:Y:S02]  /*8060*/  SHF.L.U32 R55, R59.reuse, 0x10, RZ ;  /* 0x000000103b377819 */ /* 0x040fe400000006ff */
[----:B------:R-:W-:Y:S02]  /*8070*/  IADD3 R108, PT, PT, R108, 0x100, RZ ;  /* 0x000001006c6c7810 */ /* 0x000fe40007ffe0ff */
[----:B------:R-:W-:Y:S02]  /*8080*/  LOP3.LUT R56, R59, 0xffff0000, RZ, 0xc0, !PT ;  /* 0xffff00003b387812 */ /* 0x000fe400078ec0ff */
[----:B------:R-:W-:Y:S01]  /*8090*/  SHF.L.U32 R57, R64, 0x10, RZ ;  /* 0x0000001040397819 */ /* 0x000fe200000006ff */
[----:B-1----:R-:W-:Y:S01]  /*80a0*/  FMUL R4, R38, R4 ;  /* 0x0000000426047220 */ /* 0x002fe20000400000 */
[----:B------:R-:W-:Y:S01]  /*80b0*/  LOP3.LUT R58, R64, 0xffff0000, RZ, 0xc0, !PT ;  /* 0xffff0000403a7812 */ /* 0x000fe200078ec0ff */
[C---:B------:R-:W-:Y:S01]  /*80c0*/  FMUL R5, R38.reuse, R5 ;  /* 0x0000000526057220 */ /* 0x040fe20000400000 */
[C---:B------:R-:W-:Y:S01]  /*80d0*/  SHF.L.U32 R59, R65.reuse, 0x10, RZ ;  /* 0x00000010413b7819 */ /* 0x040fe200000006ff */
[----:B------:R-:W-:Y:S01]  /*80e0*/  FMUL R6, R38, R6 ;  /* 0x0000000626067220 */ /* 0x000fe20000400000 */
[----:B------:R-:W-:Y:S01]  /*80f0*/  LOP3.LUT R108, R108, 0xfefffff8, RZ, 0xc0, !PT ;  /* 0xfefffff86c6c7812 */ /* 0x000fe200078ec0ff */
[----:B------:R-:W-:Y:S01]  /*8100*/  FMUL R7, R38, R7 ;  /* 0x0000000726077220 */ /* 0x000fe20000400000 */
[----:B------:R-:W-:Y:S01]  /*8110*/  LOP3.LUT R60, R65, 0xffff0000, RZ, 0xc0, !PT ;  /* 0xffff0000413c7812 */ /* 0x000fe200078ec0ff */
[C---:B------:R-:W-:Y:S01]  /*8120*/  FFMA R4, R41.reuse, R40, R4 ;  /* 0x0000002829047223 */ /* 0x040fe20000000004 */
[----:B------:R-:W-:Y:S01]  /*8130*/  IADD3 R121, PT, PT, R98, UR4, RZ ;  /* 0x0000000462797c10 */ /* 0x000fe2000fffe0ff */
[----:B------:R-:W-:Y:S01]  /*8140*/  FMUL R8, R38, R8 ;  /* 0x0000000826087220 */ /* 0x000fe20000400000 */
[C---:B------:R-:W-:Y:S01]  /*8150*/  SHF.L.U32 R61, R66.reuse, 0x10, RZ ;  /* 0x00000010423d7819 */ /* 0x040fe200000006ff */
[----:B------:R-:W-:Y:S01]  /*8160*/  FFMA R5, R41, R42, R5 ;  /* 0x0000002a29057223 */ /* 0x000fe20000000005 */
[----:B------:R-:W-:Y:S01]  /*8170*/  LOP3.LUT R62, R66, 0xffff0000, RZ, 0xc0, !PT ;  /* 0xffff0000423e7812 */ /* 0x000fe200078ec0ff */
[----:B------:R-:W-:Y:S01]  /*8180*/  FMUL R9, R38, R9 ;  /* 0x0000000926097220 */ /* 0x000fe20000400000 */
[----:B------:R-:W-:Y:S01]  /*8190*/  SHF.L.U32 R63, R67, 0x10, RZ ;  /* 0x00000010433f7819 */ /* 0x000fe200000006ff */
[----:B------:R1:W-:Y:S01]  /*81a0*/  SYNCS.ARRIVE.TRANS64.RED.A1T0 RZ, [R108+URZ], RZ ;  /* 0x000000ff6cff79a7 */ /* 0x0003e200081004ff */
[----:B------:R-:W-:Y:S01]  /*81b0*/  F2FP.BF16.F32.PACK_AB R80, R5, R4 ;  /* 0x000000040550723e */ /* 0x000fe200000010ff */
[----:B------:R-:W-:Y:S01]  /*81c0*/  FFMA R6, R41, R43, R6 ;  /* 0x0000002b29067223 */ /* 0x000fe20000000006 */
[-C--:B------:R-:W-:Y:S01]  /*81d0*/  IADD3 R120, PT, PT, R101, R121.reuse, RZ ;  /* 0x0000007965787210 */ /* 0x080fe20007ffe0ff */
[C---:B------:R-:W-:Y:S01]  /*81e0*/  FFMA R7, R41.reuse, R44, R7 ;  /* 0x0000002c29077223 */ /* 0x040fe20000000007 */
[----:B------:R-:W-:Y:S01]  /*81f0*/  IADD3 R121, PT, PT, R100, R121, RZ ;  /* 0x0000007964797210 */ /* 0x000fe20007ffe0ff */
[----:B------:R-:W-:Y:S01]  /*8200*/  FFMA R8, R41, R45, R8 ;  /* 0x0000002d29087223 */ /* 0x000fe20000000008 */
[----:B------:R-:W-:Y:S01]  /*8210*/  IADD3 R122, PT, PT, R97, R120, RZ ;  /* 0x00000078617a7210 */ /* 0x000fe20007ffe0ff */
[----:B------:R-:W-:Y:S01]  /*8220*/  FFMA R9, R41, R46, R9 ;  /* 0x0000002e29097223 */ /* 0x000fe20000000009 */
[----:B------:R-:W-:Y:S01]  /*8230*/  F2FP.BF16.F32.PACK_AB R81, R7, R6 ;  /* 0x000000060751723e */ /* 0x000fe200000010ff */
[C---:B------:R-:W-:Y:S01]  /*8240*/  FMUL R10, R38.reuse, R10 ;  /* 0x0000000a260a7220 */ /* 0x040fe20000400000 */
[C---:B------:R-:W-:Y:S01]  /*8250*/  FMUL R11, R38.reuse, R11 ;  /* 0x0000000b260b7220 */ /* 0x040fe20000400000 */
[C---:B------:R-:W-:Y:S01]  /*8260*/  FMUL R0, R38.reuse, R12 ;  /* 0x0000000c26007220 */ /* 0x040fe20000400000 */
[----:B------:R-:W-:Y:S01]  /*8270*/  F2FP.BF16.F32.PACK_AB R82, R9, R8 ;  /* 0x000000080952723e */ /* 0x000fe200000010ff */
[C---:B------:R-:W-:Y:S01]  /*8280*/  FFMA R10, R41.reuse, R47, R10 ;  /* 0x0000002f290a7223 */ /* 0x040fe2000000000a */
[C---:B------:R-:W-:Y:S01]  /*8290*/  FFMA R11, R41.reuse, R48, R11 ;  /* 0x00000030290b7223 */ /* 0x040fe2000000000b */
[C---:B------:R-:W-:Y:S01]  /*82a0*/  FFMA R0, R41.reuse, R49, R0 ;  /* 0x0000003129007223 */ /* 0x040fe20000000000 */
[C---:B------:R-:W-:Y:S01]  /*82b0*/  FMUL R2, R38.reuse, R13 ;  /* 0x0000000d26027220 */ /* 0x040fe20000400000 */
[C---:B------:R-:W-:Y:S01]  /*82c0*/  FMUL R3, R38.reuse, R14 ;  /* 0x0000000e26037220 */ /* 0x040fe20000400000 */
[C---:B------:R-:W-:Y:S01]  /*82d0*/  FMUL R15, R38.reuse, R15 ;  /* 0x0000000f260f7220 */ /* 0x040fe20000400000 */
[C---:B------:R-:W-:Y:S01]  /*82e0*/  FMUL R12, R38.reuse, R16 ;  /* 0x00000010260c7220 */ /* 0x040fe20000400000 */
[C---:B------:R-:W-:Y:S01]  /*82f0*/  FFMA R2, R41.reuse, R51, R2 ;  /* 0x0000003329027223 */ /* 0x040fe20000000002 */
[C---:B------:R-:W-:Y:S01]  /*8300*/  FMUL R13, R38.reuse, R17 ;  /* 0x00000011260d7220 */ /* 0x040fe20000400000 */
[C---:B------:R-:W-:Y:S01]  /*8310*/  FFMA R3, R41.reuse, R50, R3 ;  /* 0x0000003229037223 */ /* 0x040fe20000000003 */
[C---:B------:R-:W-:Y:S01]  /*8320*/  FMUL R14, R38.reuse, R18 ;  /* 0x00000012260e7220 */ /* 0x040fe20000400000 */
[----:B------:R-:W-:Y:S01]  /*8330*/  FFMA R15, R41, R52, R15 ;  /* 0x00000034290f7223 */ /* 0x000fe2000000000f */
[C---:B------:R-:W-:Y:S01]  /*8340*/  FMUL R19, R38.reuse, R19 ;  /* 0x0000001326137220 */ /* 0x040fe20000400000 */
[----:B------:R-:W-:Y:S01]  /*8350*/  F2FP.BF16.F32.PACK_AB R83, R11, R10 ;  /* 0x0000000a0b53723e */ /* 0x000fe200000010ff */
[C---:B------:R-:W-:Y:S01]  /*8360*/  FFMA R12, R41.reuse, R53, R12 ;  /* 0x00000035290c7223 */ /* 0x040fe2000000000c */
[C---:B------:R-:W-:Y:S01]  /*8370*/  FMUL R16, R38.reuse, R20 ;  /* 0x0000001426107220 */ /* 0x040fe20000400000 */
[----:B------:R-:W-:Y:S01]  /*8380*/  FFMA R13, R41, R54, R13 ;  /* 0x00000036290d7223 */ /* 0x000fe2000000000d */
[----:B------:R-:W-:Y:S01]  /*8390*/  FMUL R17, R38, R21 ;  /* 0x0000001526117220 */ /* 0x000fe20000400000 */
[----:B------:R1:W-:Y:S01]  /*83a0*/  STS.128 [R98+UR4], R80 ;  /* 0x0000005062007988 */ /* 0x0003e20008000c04 */
[----:B------:R-:W-:Y:S01]  /*83b0*/  LOP3.LUT R64, R67, 0xffff0000, RZ, 0xc0, !PT ;  /* 0xffff000043407812 */ /* 0x000fe200078ec0ff */
[C---:B------:R-:W-:Y:S01]  /*83c0*/  FFMA R14, R41.reuse, R55, R14 ;  /* 0x00000037290e7223 */ /* 0x040fe2000000000e */
[----:B------:R-:W-:Y:S01]  /*83d0*/  SHF.L.U32 R65, R72, 0x10, RZ ;  /* 0x0000001048417819 */ /* 0x000fe200000006ff */
[----:B------:R-:W-:Y:S01]  /*83e0*/  FMUL R18, R38, R22 ;  /* 0x0000001626127220 */ /* 0x000fe20000400000 */
[----:B------:R-:W-:Y:S01]  /*83f0*/  LOP3.LUT R66, R72, 0xffff0000, RZ, 0xc0, !PT ;  /* 0xffff000048427812 */ /* 0x000fe200078ec0ff */
[C---:B------:R-:W-:Y:S01]  /*8400*/  FFMA R19, R41.reuse, R56, R19 ;  /* 0x0000003829137223 */ /* 0x040fe20000000013 */
[C---:B------:R-:W-:Y:S01]  /*8410*/  FMUL R23, R38.reuse, R23 ;  /* 0x0000001726177220 */ /* 0x040fe20000400000 */
[C---:B------:R-:W-:Y:S01]  /*8420*/  FFMA R16, R41.reuse, R57, R16 ;  /* 0x0000003929107223 */ /* 0x040fe20000000010 */
[C---:B------:R-:W-:Y:S01]  /*8430*/  FMUL R20, R38.reuse, R24 ;  /* 0x0000001826147220 */ /* 0x040fe20000400000 */
[C---:B------:R-:W-:Y:S01]  /*8440*/  FFMA R17, R41.reuse, R58, R17 ;  /* 0x0000003a29117223 */ /* 0x040fe20000000011 */
[C---:B------:R-:W-:Y:S01]  /*8450*/  FMUL R21, R38.reuse, R25 ;  /* 0x0000001926157220 */ /* 0x040fe20000400000 */
[C---:B------:R-:W-:Y:S01]  /*8460*/  FFMA R18, R41.reuse, R59, R18 ;  /* 0x0000003b29127223 */ /* 0x040fe20000000012 */
[C---:B------:R-:W-:Y:S01]  /*8470*/  FMUL R22, R38.reuse, R26 ;  /* 0x0000001a26167220 */ /* 0x040fe20000400000 */
[C---:B------:R-:W-:Y:S01]  /*8480*/  FFMA R23, R41.reuse, R60, R23 ;  /* 0x0000003c29177223 */ /* 0x040fe20000000017 */
[----:B------:R-:W-:Y:S01]  /*8490*/  FMUL R27, R38, R27 ;  /* 0x0000001b261b7220 */ /* 0x000fe20000400000 */
[----:B------:R-:W-:Y:S01]  /*84a0*/  F2FP.BF16.F32.PACK_AB R100, R2, R0 ;  /* 0x000000000264723e */ /* 0x000fe200000010ff */
[----:B------:R-:W-:Y:S01]  /*84b0*/  FFMA R20, R41, R61, R20 ;  /* 0x0000003d29147223 */ /* 0x000fe20000000014 */
[----:B------:R-:W-:Y:S01]  /*84c0*/  F2FP.BF16.F32.PACK_AB R101, R15, R3 ;  /* 0x000000030f65723e */ /* 0x000fe200000010ff */
[C---:B------:R-:W-:Y:S01]  /*84d0*/  FMUL R24, R38.reuse, R28 ;  /* 0x0000001c26187220 */ /* 0x040fe20000400000 */
[----:B------:R-:W-:Y:S01]  /*84e0*/  F2FP.BF16.F32.PACK_AB R102, R13, R12 ;  /* 0x0000000c0d66723e */ /* 0x000fe200000010ff */
[----:B------:R-:W-:Y:S01]  /*84f0*/  FFMA R21, R41, R62, R21 ;  /* 0x0000003e29157223 */ /* 0x000fe20000000015 */
[----:B------:R-:W-:Y:S01]  /*8500*/  F2FP.BF16.F32.PACK_AB R103, R19, R14 ;  /* 0x0000000e1367723e */ /* 0x000fe200000010ff */
[C---:B------:R-:W-:Y:S01]  /*8510*/  FMUL R25, R38.reuse, R29 ;  /* 0x0000001d26197220 */ /* 0x040fe20000400000 */
[----:B------:R-:W-:Y:S01]  /*8520*/  SHF.L.U32 R67, R73, 0x10, RZ ;  /* 0x0000001049437819 */ /* 0x000fe200000006ff */
[----:B------:R-:W-:Y:S01]  /*8530*/  FFMA R22, R41, R63, R22 ;  /* 0x0000003f29167223 */ /* 0x000fe20000000016 */
[----:B------:R-:W-:Y:S01]  /*8540*/  LOP3.LUT R68, R73, 0xffff0000, RZ, 0xc0, !PT ;  /* 0xffff000049447812 */ /* 0x000fe200078ec0ff */
[----:B------:R1:W-:Y:S01]  /*8550*/  STS.128 [R120+0x10], R100 ;  /* 0x0000106478007388 */ /* 0x0003e20000000c00 */
[----:B------:R-:W-:Y:S01]  /*8560*/  FMUL R26, R38, R30 ;  /* 0x0000001e261a7220 */ /* 0x000fe20000400000 */
[C---:B------:R-:W-:Y:S01]  /*8570*/  FFMA R27, R41.reuse, R64, R27 ;  /* 0x00000040291b7223 */ /* 0x040fe2000000001b */
[----:B------:R-:W-:Y:S01]  /*8580*/  SHF.L.U32 R69, R74, 0x10, RZ ;  /* 0x000000104a457819 */ /* 0x000fe200000006ff */
[----:B------:R-:W-:Y:S01]  /*8590*/  FMUL R31, R38, R31 ;  /* 0x0000001f261f7220 */ /* 0x000fe20000400000 */
[C---:B------:R-:W-:Y:S01]  /*85a0*/  FFMA R24, R41.reuse, R65, R24 ;  /* 0x0000004129187223 */ /* 0x040fe20000000018 */
[----:B------:R-:W-:Y:S01]  /*85b0*/  LOP3.LUT R70, R74, 0xffff0000, RZ, 0xc0, !PT ;  /* 0xffff00004a467812 */ /* 0x000fe200078ec0ff */
[C---:B------:R-:W-:Y:S01]  /*85c0*/  FMUL R28, R38.reuse, R32 ;  /* 0x00000020261c7220 */ /* 0x040fe20000400000 */
[----:B------:R-:W-:Y:S01]  /*85d0*/  FFMA R25, R41, R66, R25 ;  /* 0x0000004229197223 */ /* 0x000fe20000000019 */
[----:B------:R-:W-:Y:S01]  /*85e0*/  SHF.L.U32 R71, R75, 0x10, RZ ;  /* 0x000000104b477819 */ /* 0x000fe200000006ff */
[C---:B------:R-:W-:Y:S01]  /*85f0*/  FMUL R29, R38.reuse, R33 ;  /* 0x00000021261d7220 */ /* 0x040fe20000400000 */
[----:B------:R-:W-:Y:S01]  /*8600*/  FFMA R26, R41, R67, R26 ;  /* 0x00000043291a7223 */ /* 0x000fe2000000001a */
[----:B------:R-:W-:Y:S01]  /*8610*/  LOP3.LUT R72, R75, 0xffff0000, RZ, 0xc0, !PT ;  /* 0xffff00004b487812 */ /* 0x000fe200078ec0ff */
        /* <DEDUP_REMOVED lines=8> */
[----:B------:R-:W-:Y:S01]  /*86a0*/  FFMA R30, R41, R71, R30 ;  /* 0x00000047291e7223 */ /* 0x000fe2000000001e */
[----:B------:R-:W-:Y:S01]  /*86b0*/  F2FP.BF16.F32.PACK_AB R115, R27, R22 ;  /* 0x000000161b73723e */ /* 0x000fe200000010ff */
[----:B------:R-:W-:Y:S01]  /*86c0*/  FFMA R35, R41, R72, R35 ;  /* 0x0000004829237223 */ /* 0x000fe20000000023 */
[----:B------:R-:W-:Y:S02]  /*86d0*/  F2FP.BF16.F32.PACK_AB R116, R25, R24 ;  /* 0x000000181974723e */ /* 0x000fe400000010ff */
[----:B------:R-:W-:Y:S01]  /*86e0*/  F2FP.BF16.F32.PACK_AB R117, R31, R26 ;  /* 0x0000001a1f75723e */ /* 0x000fe200000010ff */
[----:B------:R1:W-:Y:S01]  /*86f0*/  STS.128 [R121+0x20], R112 ;  /* 0x0000207079007388 */ /* 0x0003e20000000c00 */
        /* <DEDUP_REMOVED lines=8> */
[----:B--2---:R-:W2:Y:S02]  /*8780*/  FENCE.VIEW.ASYNC.S ;  /* 0x00000000000073c6 */ /* 0x004ea40000000000 */
[----:B--2---:R-:W-:Y:S06]  /*8790*/  BAR.SYNC.DEFER_BLOCKING 0x1, 0x80 ;  /* 0x0042000000007b1d */ /* 0x004fec0000010000 */
[----:B------:R-:W-:Y:S05]  /*87a0*/  @P0 BRA `(.L_x_124) ;  /* 0x00000000002c0947 */ /* 0x000fea0003800000 */
[----:B------:R-:W2:Y:S01]  /*87b0*/  LDCU.64 UR14, c[0x0][0x348] ;  /* 0x00006900ff0e77ac */ /* 0x000ea20008000a00 */
[----:B------:R-:W-:Y:S02]  /*87c0*/  R2UR UR10, R107 ;  /* 0x000000006b0a72ca */ /* 0x000fe400000e0000 */
[----:B------:R-:W-:Y:S01]  /*87d0*/  R2UR UR11, R106 ;  /* 0x000000006a0b72ca */ /* 0x000fe200000e0000 */
[----:B------:R-:W-:Y:S01]  /*87e0*/  UIADD3 UR9, UPT, UPT, UR41, 0x20, URZ ;  /* 0x0000002029097890 */ /* 0x000fe2000fffe0ff */
[----:B------:R-:W-:Y:S01]  /*87f0*/  R2UR UR12, R104 ;  /* 0x00000000680c72ca */ /* 0x000fe200000e0000 */
[----:B------:R-:W-:Y:S01]  /*8800*/  UIADD3 UR8, UPT, UPT, UR50, 0x200, UR4 ;  /* 0x0000020032087890 */ /* 0x000fe2000fffe004 */
[----:B------:R-:W-:Y:S01]  /*8810*/  R2UR UR13, R105 ;  /* 0x00000000690d72ca */ /* 0x000fe200000e0000 */
[----:B--2---:R-:W-:Y:S04]  /*8820*/  UIADD3 UR6, UP0, UPT, UR14, 0x780, URZ ;  /* 0x000007800e067890 */ /* 0x004fe8000ff1e0ff */
[----:B------:R-:W-:Y:S09]  /*8830*/  UIADD3.X UR7, UPT, UPT, URZ, UR15, URZ, UP0, !UPT ;  /* 0x0000000fff077290 */ /* 0x000ff200087fe4ff */
[----:B------:R2:W-:Y:S02]  /*8840*/  UTMASTG.5D.IM2COL [UR8], [UR6] ;  /* 0x00000008060073b5 */ /* 0x0005e40008060000 */
[----:B--2---:R0:W-:Y:S02]  /*8850*/  UTMACMDFLUSH ;  /* 0x00000000000079b7 */ /* 0x0041e40000000000 */
.L_x_124:
[----:B------:R-:W-:Y:S05]  /*8860*/  BSYNC.RECONVERGENT B0 ;  /* 0x0000000000007941 */ /* 0x000fea0003800200 */
.L_x_123:
[----:B------:R-:W-:Y:S01]  /*8870*/  UIADD3 UR4, UPT, UPT, UR42, 0x1, URZ ;  /* 0x000000012a047890 */ /* 0x000fe2000fffe0ff */
[----:B------:R-:W-:Y:S03]  /*8880*/  BSSY.RECONVERGENT B0, `(.L_x_125) ;  /* 0x0000008000007945 */ /* 0x000fe60003800200 */
[----:B------:R-:W-:Y:S04]  /*8890*/  UISETP.NE.AND UP0, UPT, UR4, 0x3, UPT ;  /* 0x000000030400788c */ /* 0x000fe8000bf05270 */
[----:B------:R-:W-:Y:S02]  /*88a0*/  UISETP.EQ.XOR UP1, UPT, UR40, 0x3, !UP0 ;  /* 0x000000032800788c */ /* 0x000fe4000c722a70 */
[----:B------:R-:W-:Y:S02]  /*88b0*/  USEL UR51, UR4, URZ, UP0 ;  /* 0x000000ff04337287 */ /* 0x000fe40008000000 */
[----:B------:R-:W-:Y:S04]  /*88c0*/  USEL UR5, URZ, 0x1, !UP1 ;  /* 0x00000001ff057887 */ /* 0x000fe8000c800000 */
[----:B------:R-:W-:Y:S01]  /*88d0*/  ULOP3.LUT UR56, UR56, UR5, URZ, 0x3c, !UPT ;  /* 0x0000000538387292 */ /* 0x000fe2000f8e3cff */
[----:B------:R-:W-:Y:S11]  /*88e0*/  @P0 BRA `(.L_x_126) ;  /* 0x0000000000040947 */ /* 0x000ff60003800000 */
[----:B------:R-:W-:Y:S04]  /*88f0*/  DEPBAR.LE SB0, 0x1 ;  /* 0x000080400000791a */ /* 0x000fe80000000000 */
.L_x_126:
[----:B------:R-:W-:Y:S05]  /*8900*/  BSYNC.RECONVERGENT B0 ;  /* 0x0000000000007941 */ /* 0x000fea0003800200 */
.L_x_125:
[----:B------:R-:W-:Y:S01]  /*8910*/  BAR.SYNC.DEFER_BLOCKING 0x1, 0x80 ;  /* 0x0042000000007b1d */ /* 0x000fe20000010000 */
[----:B------:R-:W-:Y:S01]  /*8920*/  UISETP.NE.AND UP0, UPT, UR55, -0x2, UPT ;  /* 0xfffffffe3700788c */ /* 0x000fe2000bf05270 */
[----:B------:R-:W-:Y:S08]  /*8930*/  IADD3 R0, PT, PT, R36, 0x1, RZ ;  /* 0x0000000124007810 */ /* 0x000ff00007ffe0ff */
[----:B------:R-:W-:Y:S05]  /*8940*/  BRA.U !UP0, `(.L_x_127) ;  /* 0x0000000108287547 */ /* 0x000fea000b800000 */
[----:B------:R-:W2:Y:S01]  /*8950*/  S2R R2, SR_CgaCtaId ;  /* 0x0000000000027919 */ /* 0x000ea20000008800 */
[----:B------:R-:W-:Y:S01]  /*8960*/  ISETP.NE.AND P0, PT, R111, RZ, PT ;  /* 0x000000ff6f00720c */ /* 0x000fe20003f05270 */
[----:B------:R-:W-:Y:S01]  /*8970*/  IMAD.U32 R3, RZ, RZ, UR52 ;  /* 0x00000034ff037e24 */ /* 0x000fe2000f8e00ff */
[----:B------:R-:W-:Y:S04]  /*8980*/  UIADD3 UR4, UPT, UPT, UR52, 0x1, URZ ;  /* 0x0000000134047890 */ /* 0x000fe8000fffe0ff */
[----:B------:R-:W-:Y:S04]  /*8990*/  UISETP.NE.AND UP0, UPT, UR4, 0x3, UPT ;  /* 0x000000030400788c */ /* 0x000fe8000bf05270 */
[----:B------:R-:W-:Y:S03]  /*89a0*/  USEL UR52, UR4, URZ, UP0 ;  /* 0x000000ff04347287 */ /* 0x000fe60008000000 */
[----:B------:R-:W-:Y:S05]  /*89b0*/  @P0 LEA R3, R3, UR50, 0x3 ;  /* 0x0000003203030c11 */ /* 0x000fea000f8e18ff */
[----:B------:R-:W-:Y:S05]  /*89c0*/  @P0 VIADD R3, R3, 0xb8 ;  /* 0x000000b803030836 */ /* 0x000fea0000000000 */
[----:B--2---:R-:W-:Y:S04]  /*89d0*/  @P0 PRMT R2, R2, 0x654, R3 ;  /* 0x0000065402020816 */ /* 0x004fe80000000003 */
[----:B------:R2:W-:Y:S03]  /*89e0*/  @P0 SYNCS.ARRIVE.TRANS64.RED.A1T0 RZ, [R2+URZ], RZ ;  /* 0x000000ff02ff09a7 */ /* 0x0005e600081004ff */
.L_x_127:
[----:B------:R-:W-:Y:S01]  /*89f0*/  R2UR UR6, R110 ;  /* 0x000000006e0672ca */ /* 0x000fe200000e0000 */
[----:B------:R-:W-:Y:S01]  /*8a00*/  UIADD3 UR55, UPT, UPT, UR55, 0x2, URZ ;  /* 0x0000000237377890 */ /* 0x000fe2000fffe0ff */
[----:B------:R-:W-:Y:S02]  /*8a10*/  R2UR UR5, R92 ;  /* 0x000000005c0572ca */ /* 0x000fe400000e0000 */
[----:B------:R-:W-:Y:S02]  /*8a20*/  R2UR UR4, R93 ;  /* 0x000000005d0472ca */ /* 0x000fe400000e0000 */
[----:B------:R-:W-:Y:S02]  /*8a30*/  R2UR UR54, R99 ;  /* 0x00000000633672ca */ /* 0x000fe400000e0000 */
[----:B------:R-:W-:Y:S02]  /*8a40*/  ISETP.NE.AND P0, PT, R0, 0x2, PT ;  /* 0x000000020000780c */ /* 0x000fe40003f05270 */
[----:B------:R-:W-:Y:S02]  /*8a50*/  LOP3.LUT R84, R84, 0x1, RZ, 0x3c, !PT ;  /* 0x0000000154547812 */ /* 0x000fe400078e3cff */
[----:B--2---:R-:W-:Y:S01]  /*8a60*/  SEL R2, RZ, 0x1, P0 ;  /* 0x00000001ff027807 */ /* 0x004fe20000000000 */
[----:B------:R-:W-:Y:S01]  /*8a70*/  UISETP.NE.AND UP0, UPT, UR6, URZ, UPT ;  /* 0x000000ff0600728c */ /* 0x000fe2000bf05270 */
[----:B------:R-:W-:Y:S01]  /*8a80*/  SEL R36, R0, RZ, P0 ;  /* 0x000000ff00247207 */ /* 0x000fe20000000000 */
[----:B------:R-:W-:Y:S01]  /*8a90*/  UIADD3 UR23, UPT, UPT, UR36, UR5, URZ ;  /* 0x0000000524177290 */ /* 0x000fe2000fffe0ff */
[----:B------:R-:W-:Y:S01]  /*8aa0*/  LOP3.LUT R85, R85, R2, RZ, 0x3c, !PT ;  /* 0x0000000255557212 */ /* 0x000fe200078e3cff */
[----:B------:R-:W-:Y:S05]  /*8ab0*/  UIADD3 UR53, UPT, UPT, UR37, UR4, URZ ;  /* 0x0000000425357290 */ /* 0x000fea000fffe0ff */
[----:B------:R-:W-:Y:S07]  /*8ac0*/  BRA.U UP0, `(.L_x_128) ;  /* 0xffffffd500107547 */ /* 0x000fee000b83ffff */
[----:B------:R-:W-:-:S13]  /*8ad0*/  R2UR UR4, R94 ;  /* 0x000000005e0472ca */ /* 0x000fda00000e0000 */
[----:B------:R-:W-:-:S09]  /*8ae0*/  UISETP.NE.AND UP0, UPT, UR4, URZ, UPT ;  /* 0x000000ff0400728c */ /* 0x000fd2000bf05270 */
[----:B------:R-:W-:Y:S05]  /*8af0*/  BRA.U !UP0, `(.L_x_129) ;  /* 0x0000000108487547 */ /* 0x000fea000b800000 */
[----:B------:R-:W2:Y:S02]  /*8b00*/  LDCU.64 UR4, c[0x0][0x990] ;  /* 0x00013200ff0477ac */ /* 0x000ea40008000a00 */
[----:B--2---:R-:W-:-:S04]  /*8b10*/  UISETP.NE.U32.AND UP0, UPT, UR4, URZ, UPT ;  /* 0x000000ff0400728c */ /* 0x004fc8000bf05070 */
[----:B------:R-:W-:-:S09]  /*8b20*/  UISETP.NE.AND.EX UP0, UPT, UR5, URZ, UPT, UP0 ;  /* 0x000000ff0500728c */ /* 0x000fd2000bf05300 */
[----:B------:R-:W-:Y:S05]  /*8b30*/  BRA.U UP0, `(.L_x_130) ;  /* 0x00000001000c7547 */ /* 0x000fea000b800000 */
[----:B------:R-:W-:-:S13]  /*8b40*/  FSETP.NEU.AND P0, PT, R41, RZ, PT ;  /* 0x000000ff2900720b */ /* 0x000fda0003f0d000 */
[----:B------:R-:W-:Y:S05]  /*8b50*/  @!P0 EXIT ;  /* 0x000000000000894d */ /* 0x000fea0003800000 */
[----:B------:R-:W-:Y:S05]  /*8b60*/  BRA `(.L_x_129) ;  /* 0x00000000002c7947 */ /* 0x000fea0003800000 */
.L_x_130:
[----:B------:R-:W-:Y:S01]  /*8b70*/  ISETP.NE.AND P0, PT, R109, RZ, PT ;  /* 0x000000ff6d00720c */ /* 0x000fe20003f05270 */
[----:B------:R-:W-:-:S12]  /*8b80*/  BSSY.RECONVERGENT B0, `(.L_x_129) ;  /* 0x0000009000007945 */ /* 0x000fd80003800200 */
[----:B------:R-:W-:Y:S05]  /*8b90*/  @P0 BRA `(.L_x_131) ;  /* 0x0000000000140947 */ /* 0x000fea0003800000 */
[----:B------:R-:W2:Y:S02]  /*8ba0*/  LDCU.64 UR4, c[0x0][0x988] ;  /* 0x00013100ff0477ac */ /* 0x000ea40008000a00 */
[----:B--2---:R-:W-:-:S04]  /*8bb0*/  ISETP.NE.U32.AND P0, PT, RZ, UR4, PT ;  /* 0x00000004ff007c0c */ /* 0x004fc8000bf05070 */
[----:B------:R-:W-:-:S13]  /*8bc0*/  ISETP.NE.AND.EX P0, PT, RZ, UR5, PT, P0 ;  /* 0x00000005ff007c0c */ /* 0x000fda000bf05300 */
[----:B------:R-:W-:Y:S05]  /*8bd0*/  @!P0 EXIT ;  /* 0x000000000000894d */ /* 0x000fea0003800000 */
[----:B------:R-:W-:Y:S05]  /*8be0*/  BRA `(.L_x_132) ;  /* 0x0000000000087947 */ /* 0x000fea0003800000 */
.L_x_131:
[----:B------:R-:W-:-:S13]  /*8bf0*/  FSETP.NEU.AND P0, PT, R41, RZ, PT ;  /* 0x000000ff2900720b */ /* 0x000fda0003f0d000 */
[----:B------:R-:W-:Y:S05]  /*8c00*/  @!P0 EXIT ;  /* 0x000000000000894d */ /* 0x000fea0003800000 */
.L_x_132:
[----:B------:R-:W-:Y:S05]  /*8c10*/  BSYNC.RECONVERGENT B0 ;  /* 0x0000000000007941 */ /* 0x000fea0003800200 */
.L_x_129:
[----:B------:R-:W2:Y:S01]  /*8c20*/  S2UR UR5, SR_CgaCtaId ;  /* 0x00000000000579c3 */ /* 0x000ea20000008800 */
[----:B------:R-:W-:Y:S01]  /*8c30*/  ULEA UR4, UR52, UR50, 0x3 ;  /* 0x0000003234047291 */ /* 0x000fe2000f8e18ff */
[----:B------:R-:W-:-:S04]  /*8c40*/  DEPBAR.LE SB0, 0x0 ;  /* 0x000080000000791a */ /* 0x000fc80000000000 */
[----:B------:R-:W-:-:S04]  /*8c50*/  UIADD3 UR4, UPT, UPT, UR4, 0xb8, URZ ;  /* 0x000000b804047890 */ /* 0x000fc8000fffe0ff */
[----:B--2---:R-:W-:-:S09]  /*8c60*/  UPRMT UR4, UR5, 0x654, UR4 ;  /* 0x0000065405047896 */ /* 0x004fd20008000004 */
[----:B------:R-:W-:Y:S01]  /*8c70*/  SYNCS.ARRIVE.TRANS64.RED.A1T0 RZ, [UR4], RZ ;  /* 0x000000ffffff79a7 */ /* 0x000fe20008100404 */
[----:B------:R-:W-:Y:S05]  /*8c80*/  EXIT ;  /* 0x000000000000794d */ /* 0x000fea0003800000 */
.L_x_25:
[----:B------:R-:W-:Y:S07]  /*8c90*/  MOV R0, UR9 ;  /* 0x0000000900007c02 */ /* 0x000fee0008000f00 */
.L_x_133:
[----:B--2---:R2:W3:Y:S02]  /*8ca0*/  SYNCS.PHASECHK.TRANS64.TRYWAIT P0, [R0+URZ+0x50], R5 ;  /* 0x00005005000075a7 */ /* 0x0044e400080011ff */
[----:B---3--:R-:W-:Y:S05]  /*8cb0*/  @!P0 NANOSLEEP.SYNCS 0x989680 ;  /* 0x009896800000895d */ /* 0x008fea0003900000 */
[----:B------:R-:W3:Y:S02]  /*8cc0*/  @!P0 SYNCS.PHASECHK.TRANS64 P0, [R0+URZ+0x50], R5 ;  /* 0x00005005000085a7 */ /* 0x000ee400080010ff */
[----:B---3--:R-:W-:Y:S05]  /*8cd0*/  @!P0 BRA `(.L_x_133) ;  /* 0xfffffffc00f08947 */ /* 0x008fea000383ffff */
[----:B------:R-:W-:Y:S05]  /*8ce0*/  BRA `(.L_x_24) ;  /* 0xffffff8c00f47947 */ /* 0x000fea000383ffff */
.L_x_32:
[----:B------:R-:W-:Y:S07]  /*8cf0*/  MOV R0, UR9 ;  /* 0x0000000900007c02 */ /* 0x000fee0008000f00 */
.L_x_134:
[----:B-1----:R1:W2:Y:S02]  /*8d00*/  SYNCS.PHASECHK.TRANS64.TRYWAIT P0, [R0+URZ+0x50], R5 ;  /* 0x00005005000075a7 */ /* 0x0022a400080011ff */
[----:B--2---:R-:W-:Y:S05]  /*8d10*/  @!P0 NANOSLEEP.SYNCS 0x989680 ;  /* 0x009896800000895d */ /* 0x004fea0003900000 */
[----:B------:R-:W2:Y:S02]  /*8d20*/  @!P0 SYNCS.PHASECHK.TRANS64 P0, [R0+URZ+0x50], R5 ;  /* 0x00005005000085a7 */ /* 0x000ea400080010ff */
[----:B--2---:R-:W-:Y:S05]  /*8d30*/  @!P0 BRA `(.L_x_134) ;  /* 0xfffffffc00f08947 */ /* 0x004fea000383ffff */
[----:B------:R-:W-:Y:S05]  /*8d40*/  BRA `(.L_x_31) ;  /* 0xffffff9400987947 */ /* 0x000fea000383ffff */
.L_x_37:
[----:B-1----:R-:W-:-:S07]  /*8d50*/  MOV R0, UR30 ;  /* 0x0000001e00007c02 */ /* 0x002fce0008000f00 */
.L_x_135:
[----:B-1----:R1:W2:Y:S02]  /*8d60*/  SYNCS.PHASECHK.TRANS64.TRYWAIT P0, [R0+URZ+0xe0], R3 ;  /* 0x0000e003000075a7 */ /* 0x0022a400080011ff */
[----:B--2---:R-:W-:Y:S05]  /*8d70*/  @!P0 NANOSLEEP.SYNCS 0x989680 ;  /* 0x009896800000895d */ /* 0x004fea0003900000 */
[----:B------:R-:W2:Y:S02]  /*8d80*/  @!P0 SYNCS.PHASECHK.TRANS64 P0, [R0+URZ+0xe0], R3 ;  /* 0x0000e003000085a7 */ /* 0x000ea400080010ff */
[----:B--2---:R-:W-:Y:S05]  /*8d90*/  @!P0 BRA `(.L_x_135) ;  /* 0xfffffffc00f08947 */ /* 0x004fea000383ffff */
[----:B------:R-:W-:Y:S05]  /*8da0*/  BRA `(.L_x_136) ;  /* 0xffffff98007c7947 */ /* 0x000fea000383ffff */
.L_x_41:
[----:B------:R-:W-:-:S07]  /*8db0*/  MOV R0, UR4 ;  /* 0x0000000400007c02 */ /* 0x000fce0008000f00 */
.L_x_137:
[----:B-1----:R1:W2:Y:S02]  /*8dc0*/  SYNCS.PHASECHK.TRANS64.TRYWAIT P0, [R0+URZ], R3 ;  /* 0x00000003000075a7 */ /* 0x0022a400080011ff */
[----:B--2---:R-:W-:Y:S05]  /*8dd0*/  @!P0 NANOSLEEP.SYNCS 0x989680 ;  /* 0x009896800000895d */ /* 0x004fea0003900000 */
[----:B------:R-:W2:Y:S02]  /*8de0*/  @!P0 SYNCS.PHASECHK.TRANS64 P0, [R0+URZ], R3 ;  /* 0x00000003000085a7 */ /* 0x000ea400080010ff */
[----:B--2---:R-:W-:Y:S05]  /*8df0*/  @!P0 BRA `(.L_x_137) ;  /* 0xfffffffc00f08947 */ /* 0x004fea000383ffff */
[----:B------:R-:W-:Y:S05]  /*8e00*/  BRA `(.L_x_138) ;  /* 0xffffffa000147947 */ /* 0x000fea000383ffff */
.L_x_42:
[----:B------:R-:W-:-:S07]  /*8e10*/  MOV R0, UR5 ;  /* 0x0000000500007c02 */ /* 0x000fce0008000f00 */
.L_x_139:
[----:B-1----:R1:W2:Y:S02]  /*8e20*/  SYNCS.PHASECHK.TRANS64.TRYWAIT P0, [R0+URZ], R3 ;  /* 0x00000003000075a7 */ /* 0x0022a400080011ff */
[----:B--2---:R-:W-:Y:S05]  /*8e30*/  @!P0 NANOSLEEP.SYNCS 0x989680 ;  /* 0x009896800000895d */ /* 0x004fea0003900000 */
[----:B------:R-:W2:Y:S02]  /*8e40*/  @!P0 SYNCS.PHASECHK.TRANS64 P0, [R0+URZ], R3 ;  /* 0x00000003000085a7 */ /* 0x000ea400080010ff */
[----:B--2---:R-:W-:Y:S05]  /*8e50*/  @!P0 BRA `(.L_x_139) ;  /* 0xfffffffc00f08947 */ /* 0x004fea000383ffff */
[----:B------:R-:W-:Y:S05]  /*8e60*/  BRA `(.L_x_140) ;  /* 0xffffffa000247947 */ /* 0x000fea000383ffff */
.L_x_43:
[----:B------:R-:W-:-:S07]  /*8e70*/  MOV R0, UR5 ;  /* 0x0000000500007c02 */ /* 0x000fce0008000f00 */
.L_x_141:
[----:B-1----:R1:W2:Y:S02]  /*8e80*/  SYNCS.PHASECHK.TRANS64.TRYWAIT P0, [R0+URZ], R3 ;  /* 0x00000003000075a7 */ /* 0x0022a400080011ff */
[----:B--2---:R-:W-:Y:S05]  /*8e90*/  @!P0 NANOSLEEP.SYNCS 0x989680 ;  /* 0x009896800000895d */ /* 0x004fea0003900000 */
[----:B------:R-:W2:Y:S02]  /*8ea0*/  @!P0 SYNCS.PHASECHK.TRANS64 P0, [R0+URZ], R3 ;  /* 0x00000003000085a7 */ /* 0x000ea400080010ff */
[----:B--2---:R-:W-:Y:S05]  /*8eb0*/  @!P0 BRA `(.L_x_141) ;  /* 0xfffffffc00f08947 */ /* 0x004fea000383ffff */
[----:B------:R-:W-:Y:S05]  /*8ec0*/  BRA `(.L_x_142) ;  /* 0xffffffa000347947 */ /* 0x000fea000383ffff */
.L_x_44:
[----:B------:R-:W-:-:S07]  /*8ed0*/  MOV R0, UR5 ;  /* 0x0000000500007c02 */ /* 0x000fce0008000f00 */
.L_x_143:
[----:B-1----:R1:W2:Y:S02]  /*8ee0*/  SYNCS.PHASECHK.TRANS64.TRYWAIT P0, [R0+URZ], R3 ;  /* 0x00000003000075a7 */ /* 0x0022a400080011ff */
[----:B--2---:R-:W-:Y:S05]  /*8ef0*/  @!P0 NANOSLEEP.SYNCS 0x989680 ;  /* 0x009896800000895d */ /* 0x004fea0003900000 */
[----:B------:R-:W2:Y:S02]  /*8f00*/  @!P0 SYNCS.PHASECHK.TRANS64 P0, [R0+URZ], R3 ;  /* 0x00000003000085a7 */ /* 0x000ea400080010ff */
[----:B--2---:R-:W-:Y:S05]  /*8f10*/  @!P0 BRA `(.L_x_143) ;  /* 0xfffffffc00f08947 */ /* 0x004fea000383ffff */
[----:B------:R-:W-:Y:S05]  /*8f20*/  BRA `(.L_x_144) ;  /* 0xffffffa000447947 */ /* 0x000fea000383ffff */
.L_x_45:
[----:B------:R-:W-:-:S07]  /*8f30*/  MOV R0, UR5 ;  /* 0x0000000500007c02 */ /* 0x000fce0008000f00 */
.L_x_145:
[----:B-1----:R1:W2:Y:S02]  /*8f40*/  SYNCS.PHASECHK.TRANS64.TRYWAIT P0, [R0+URZ], R3 ;  /* 0x00000003000075a7 */ /* 0x0022a400080011ff */
[----:B--2---:R-:W-:Y:S05]  /*8f50*/  @!P0 NANOSLEEP.SYNCS 0x989680 ;  /* 0x009896800000895d */ /* 0x004fea0003900000 */
[----:B------:R-:W2:Y:S02]  /*8f60*/  @!P0 SYNCS.PHASECHK.TRANS64 P0, [R0+URZ], R3 ;  /* 0x00000003000085a7 */ /* 0x000ea400080010ff */
[----:B--2---:R-:W-:Y:S05]  /*8f70*/  @!P0 BRA `(.L_x_145) ;  /* 0xfffffffc00f08947 */ /* 0x004fea000383ffff */
[----:B------:R-:W-:Y:S05]  /*8f80*/  BRA `(.L_x_146) ;  /* 0xffffffa000547947 */ /* 0x000fea000383ffff */
.L_x_46:
[----:B------:R-:W-:-:S07]  /*8f90*/  MOV R0, UR5 ;  /* 0x0000000500007c02 */ /* 0x000fce0008000f00 */
.L_x_147:
[----:B-1----:R1:W2:Y:S02]  /*8fa0*/  SYNCS.PHASECHK.TRANS64.TRYWAIT P0, [R0+URZ], R3 ;  /* 0x00000003000075a7 */ /* 0x0022a400080011ff */
[----:B--2---:R-:W-:Y:S05]  /*8fb0*/  @!P0 NANOSLEEP.SYNCS 0x989680 ;  /* 0x009896800000895d */ /* 0x004fea0003900000 */
[----:B------:R-:W2:Y:S02]  /*8fc0*/  @!P0 SYNCS.PHASECHK.TRANS64 P0, [R0+URZ], R3 ;  /* 0x00000003000085a7 */ /* 0x000ea400080010ff */
[----:B--2---:R-:W-:Y:S05]  /*8fd0*/  @!P0 BRA `(.L_x_147) ;  /* 0xfffffffc00f08947 */ /* 0x004fea000383ffff */
[----:B------:R-:W-:Y:S05]  /*8fe0*/  BRA `(.L_x_148) ;  /* 0xffffffa000647947 */ /* 0x000fea000383ffff */
.L_x_47:
[----:B------:R-:W-:-:S07]  /*8ff0*/  MOV R0, UR5 ;  /* 0x0000000500007c02 */ /* 0x000fce0008000f00 */
.L_x_149:
[----:B-1----:R1:W2:Y:S02]  /*9000*/  SYNCS.PHASECHK.TRANS64.TRYWAIT P0, [R0+URZ], R3 ;  /* 0x00000003000075a7 */ /* 0x0022a400080011ff */
[----:B--2---:R-:W-:Y:S05]  /*9010*/  @!P0 NANOSLEEP.SYNCS 0x989680 ;  /* 0x009896800000895d */ /* 0x004fea0003900000 */
[----:B------:R-:W2:Y:S02]  /*9020*/  @!P0 SYNCS.PHASECHK.TRANS64 P0, [R0+URZ], R3 ;  /* 0x00000003000085a7 */ /* 0x000ea400080010ff */
[----:B--2---:R-:W-:Y:S05]  /*9030*/  @!P0 BRA `(.L_x_149) ;  /* 0xfffffffc00f08947 */ /* 0x004fea000383ffff */
[----:B------:R-:W-:Y:S05]  /*9040*/  BRA `(.L_x_150) ;  /* 0xffffffa000747947 */ /* 0x000fea000383ffff */
.L_x_48:
[----:B------:R-:W-:-:S07]  /*9050*/  MOV R0, UR5 ;  /* 0x0000000500007c02 */ /* 0x000fce0008000f00 */
.L_x_151:
[----:B-1----:R1:W2:Y:S02]  /*9060*/  SYNCS.PHASECHK.TRANS64.TRYWAIT P0, [R0+URZ], R3 ;  /* 0x00000003000075a7 */ /* 0x0022a400080011ff */
[----:B--2---:R-:W-:Y:S05]  /*9070*/  @!P0 NANOSLEEP.SYNCS 0x989680 ;  /* 0x009896800000895d */ /* 0x004fea0003900000 */
[----:B------:R-:W2:Y:S02]  /*9080*/  @!P0 SYNCS.PHASECHK.TRANS64 P0, [R0+URZ], R3 ;  /* 0x00000003000085a7 */ /* 0x000ea400080010ff */
[----:B--2---:R-:W-:Y:S05]  /*9090*/  @!P0 BRA `(.L_x_151) ;  /* 0xfffffffc00f08947 */ /* 0x004fea000383ffff */
[----:B------:R-:W-:Y:S05]  /*90a0*/  BRA `(.L_x_152) ;  /* 0xffffffa000847947 */ /* 0x000fea000383ffff */
.L_x_49:
[----:B------:R-:W-:-:S07]  /*90b0*/  MOV R0, UR5 ;  /* 0x0000000500007c02 */ /* 0x000fce0008000f00 */
.L_x_153:
[----:B-1----:R1:W2:Y:S02]  /*90c0*/  SYNCS.PHASECHK.TRANS64.TRYWAIT P0, [R0+URZ], R3 ;  /* 0x00000003000075a7 */ /* 0x0022a400080011ff */
[----:B--2---:R-:W-:Y:S05]  /*90d0*/  @!P0 NANOSLEEP.SYNCS 0x989680 ;  /* 0x009896800000895d */ /* 0x004fea0003900000 */
[----:B------:R-:W2:Y:S02]  /*90e0*/  @!P0 SYNCS.PHASECHK.TRANS64 P0, [R0+URZ], R3 ;  /* 0x00000003000085a7 */ /* 0x000ea400080010ff */
[----:B--2---:R-:W-:Y:S05]  /*90f0*/  @!P0 BRA `(.L_x_153) ;  /* 0xfffffffc00f08947 */ /* 0x004fea000383ffff */
[----:B------:R-:W-:Y:S05]  /*9100*/  BRA `(.L_x_154) ;  /* 0xffffffa000947947 */ /* 0x000fea000383ffff */
.L_x_52:
[----:B------:R-:W-:-:S07]  /*9110*/  MOV R4, UR4 ;  /* 0x0000000400047c02 */ /* 0x000fce0008000f00 */
.L_x_155:
[----:B--2---:R2:W3:Y:S02]  /*9120*/  SYNCS.PHASECHK.TRANS64.TRYWAIT P1, [R4+URZ+0xe8], R7 ;  /* 0x0000e807040075a7 */ /* 0x0044e400080211ff */
[----:B---3--:R-:W-:Y:S05]  /*9130*/  @!P1 NANOSLEEP.SYNCS 0x989680 ;  /* 0x009896800000995d */ /* 0x008fea0003900000 */
[----:B------:R-:W3:Y:S02]  /*9140*/  @!P1 SYNCS.PHASECHK.TRANS64 P1, [R4+URZ+0xe8], R7 ;  /* 0x0000e807040095a7 */ /* 0x000ee400080210ff */
[----:B---3--:R-:W-:Y:S05]  /*9150*/  @!P1 BRA `(.L_x_155) ;  /* 0xfffffffc00f09947 */ /* 0x008fea000383ffff */
[----:B------:R-:W-:Y:S05]  /*9160*/  BRA `(.L_x_156) ;  /* 0xffffffa400047947 */ /* 0x000fea000383ffff */
.L_x_53:
[----:B--2---:R-:W-:-:S07]  /*9170*/  MOV R4, UR4 ;  /* 0x0000000400047c02 */ /* 0x004fce0008000f00 */
.L_x_157:
[----:B--2---:R2:W3:Y:S02]  /*9180*/  SYNCS.PHASECHK.TRANS64.TRYWAIT P1, [R4+URZ+0xe0], R5 ;  /* 0x0000e005040075a7 */ /* 0x0044e400080211ff */
[----:B---3--:R-:W-:Y:S05]  /*9190*/  @!P1 NANOSLEEP.SYNCS 0x989680 ;  /* 0x009896800000995d */ /* 0x008fea0003900000 */
[----:B------:R-:W3:Y:S02]  /*91a0*/  @!P1 SYNCS.PHASECHK.TRANS64 P1, [R4+URZ+0xe0], R5 ;  /* 0x0000e005040095a7 */ /* 0x000ee400080210ff */
[----:B---3--:R-:W-:Y:S05]  /*91b0*/  @!P1 BRA `(.L_x_157) ;  /* 0xfffffffc00f09947 */ /* 0x008fea000383ffff */
[----:B------:R-:W-:Y:S05]  /*91c0*/  BRA `(.L_x_158) ;  /* 0xffffffa4000c7947 */ /* 0x000fea000383ffff */
.L_x_63:
[----:B--2---:R-:W-:-:S04]  /*91d0*/  MOV R5, UR5 ;  /* 0x0000000500057c02 */ /* 0x004fc80008000f00 */
[----:B------:R2:W3:Y:S03]  /*91e0*/  SYNCS.PHASECHK.TRANS64.TRYWAIT P0, [R5+URZ+0x8], R6 ;  /* 0x00000806050075a7 */ /* 0x0004e600080011ff */
[----:B---3--:R-:W-:Y:S05]  /*91f0*/  @!P0 NANOSLEEP.SYNCS 0x989680 ;  /* 0x009896800000895d */ /* 0x008fea0003900000 */
[----:B------:R-:W3:Y:S02]  /*9200*/  @!P0 SYNCS.PHASECHK.TRANS64 P0, [R5+URZ+0x8], R6 ;  /* 0x00000806050085a7 */ /* 0x000ee400080010ff */
[----:B---3--:R-:W-:Y:S05]  /*9210*/  @!P0 BRA `(.L_x_63) ;  /* 0xfffffffc00ec8947 */ /* 0x008fea000383ffff */
[----:B------:R-:W-:Y:S05]  /*9220*/  BRA `(.L_x_62) ;  /* 0xffffffa400d87947 */ /* 0x000fea000383ffff */
.L_x_65:
[----:B------:R-:W-:Y:S01]  /*9230*/  BSSY B0, `(.L_x_159) ;  /* 0x0000006000007945 */ /* 0x000fe20003800000 */
[----:B------:R-:W-:-:S07]  /*9240*/  MOV R15, 0xffffffff ;  /* 0xffffffff000f7802 */ /* 0x000fce0000000f00 */
[----:B-12--5:R-:W-:Y:S05]  /*9250*/  WARPSYNC.COLLECTIVE R15, `(.L_x_160) ;  /* 0x000000000f0c7348 */ /* 0x026fea0003c00000 */
[----:B------:R-:W-:Y:S02]  /*9260*/  ELECT P6, UR79, PT ;  /* 0x00000000004f782f */ /* 0x000fe400038c0000 */
[----:B------:R-:W-:Y:S01]  /*9270*/  MOV R14, UR79 ;  /* 0x0000004f000e7c02 */ /* 0x000fe20008000f00 */
[----:B-12--5:R-:W-:Y:S10]  /*9280*/  ENDCOLLECTIVE ;  /* 0x000000000000791b */ /* 0x026ff40003800000 */
.L_x_160:
[----:B------:R-:W-:Y:S05]  /*9290*/  BSYNC B0 ;  /* 0x0000000000007941 */ /* 0x000fea0003800000 */
.L_x_159:
[----:B------:R-:W-:Y:S01]  /*92a0*/  PLOP3.LUT P0, PT, P6, PT, PT, 0x80, 0x8 ;  /* 0x000000000008781c */ /* 0x000fe2000370f070 */
[----:B------:R-:W-:-:S12]  /*92b0*/  BRA `(.L_x_161) ;  /* 0xffffffa800047947 */ /* 0x000fd8000383ffff */
.L_x_67:
[----:B--2---:R-:W-:-:S04]  /*92c0*/  MOV R3, UR5 ;  /* 0x0000000500037c02 */ /* 0x004fc80008000f00 */
[----:B------:R2:W3:Y:S03]  /*92d0*/  SYNCS.PHASECHK.TRANS64.TRYWAIT P0, [R3+URZ+0x8], R4 ;  /* 0x00000804030075a7 */ /* 0x0004e600080011ff */
[----:B---3--:R-:W-:Y:S05]  /*92e0*/  @!P0 NANOSLEEP.SYNCS 0x989680 ;  /* 0x009896800000895d */ /* 0x008fea0003900000 */
[----:B------:R-:W3:Y:S02]  /*92f0*/  @!P0 SYNCS.PHASECHK.TRANS64 P0, [R3+URZ+0x8], R4 ;  /* 0x00000804030085a7 */ /* 0x000ee400080010ff */
[----:B---3--:R-:W-:Y:S05]  /*9300*/  @!P0 BRA `(.L_x_67) ;  /* 0xfffffffc00ec8947 */ /* 0x008fea000383ffff */
[----:B------:R-:W-:Y:S05]  /*9310*/  BRA `(.L_x_66) ;  /* 0xffffffa800087947 */ /* 0x000fea000383ffff */
.L_x_68:
[----:B------:R-:W-:-:S07]  /*9320*/  MOV R4, UR20 ;  /* 0x0000001400047c02 */ /* 0x000fce0008000f00 */
.L_x_162:
[----:B-1----:R1:W2:Y:S02]  /*9330*/  SYNCS.PHASECHK.TRANS64.TRYWAIT P0, [R4+URZ+0xe0], R5 ;  /* 0x0000e005040075a7 */ /* 0x0022a400080011ff */
[----:B--2---:R-:W-:Y:S05]  /*9340*/  @!P0 NANOSLEEP.SYNCS 0x989680 ;  /* 0x009896800000895d */ /* 0x004fea0003900000 */
[----:B------:R-:W2:Y:S02]  /*9350*/  @!P0 SYNCS.PHASECHK.TRANS64 P0, [R4+URZ+0xe0], R5 ;  /* 0x0000e005040085a7 */ /* 0x000ea400080010ff */
[----:B--2---:R-:W-:Y:S05]  /*9360*/  @!P0 BRA `(.L_x_162) ;  /* 0xfffffffc00f08947 */ /* 0x004fea000383ffff */
[----:B------:R-:W-:Y:S05]  /*9370*/  BRA `(.L_x_163) ;  /* 0xffffffac00047947 */ /* 0x000fea000383ffff */
.L_x_70:
[----:B------:R-:W-:-:S07]  /*9380*/  MOV R4, UR25 ;  /* 0x0000001900047c02 */ /* 0x000fce0008000f00 */
.L_x_164:
[----:B-1----:R1:W2:Y:S02]  /*9390*/  SYNCS.PHASECHK.TRANS64.TRYWAIT P0, [R4+URZ+0x100], R5 ;  /* 0x00010005040075a7 */ /* 0x0022a400080011ff */
[----:B--2---:R-:W-:Y:S05]  /*93a0*/  @!P0 NANOSLEEP.SYNCS 0x989680 ;  /* 0x009896800000895d */ /* 0x004fea0003900000 */
[----:B------:R-:W2:Y:S02]  /*93b0*/  @!P0 SYNCS.PHASECHK.TRANS64 P0, [R4+URZ+0x100], R5 ;  /* 0x00010005040085a7 */ /* 0x000ea400080010ff */
[----:B--2---:R-:W-:Y:S05]  /*93c0*/  @!P0 BRA `(.L_x_164) ;  /* 0xfffffffc00f08947 */ /* 0x004fea000383ffff */
[----:B------:R-:W-:Y:S05]  /*93d0*/  BRA `(.L_x_69) ;  /* 0xffffffac00247947 */ /* 0x000fea000383ffff */
.L_x_74:
[----:B-1----:R-:W-:Y:S07]  /*93e0*/  MOV R4, UR18 ;  /* 0x0000001200047c02 */ /* 0x002fee0008000f00 */
.L_x_165:
[----:B-1----:R1:W2:Y:S02]  /*93f0*/  SYNCS.PHASECHK.TRANS64.TRYWAIT P0, [R4+URZ], R7 ;  /* 0x00000007040075a7 */ /* 0x0022a400080011ff */
[----:B--2---:R-:W-:Y:S05]  /*9400*/  @!P0 NANOSLEEP.SYNCS 0x989680 ;  /* 0x009896800000895d */ /* 0x004fea0003900000 */
[----:B------:R-:W2:Y:S02]  /*9410*/  @!P0 SYNCS.PHASECHK.TRANS64 P0, [R4+URZ], R7 ;  /* 0x00000007040085a7 */ /* 0x000ea400080010ff */
[----:B--2---:R-:W-:Y:S05]  /*9420*/  @!P0 BRA `(.L_x_165) ;  /* 0xfffffffc00f08947 */ /* 0x004fea000383ffff */
[----:B------:R-:W-:Y:S05]  /*9430*/  BRA `(.L_x_73) ;  /* 0xffffffac00487947 */ /* 0x000fea000383ffff */
.L_x_78:
[----:B--2---:R-:W-:-:S07]  /*9440*/  MOV R0, UR4 ;  /* 0x0000000400007c02 */ /* 0x004fce0008000f00 */
.L_x_166:
[----:B-1----:R1:W2:Y:S02]  /*9450*/  SYNCS.PHASECHK.TRANS64.TRYWAIT P0, [R0+URZ], R5 ;  /* 0x00000005000075a7 */ /* 0x0022a400080011ff */
[----:B--2---:R-:W-:Y:S05]  /*9460*/  @!P0 NANOSLEEP.SYNCS 0x989680 ;  /* 0x009896800000895d */ /* 0x004fea0003900000 */
[----:B------:R-:W2:Y:S02]  /*9470*/  @!P0 SYNCS.PHASECHK.TRANS64 P0, [R0+URZ], R5 ;  /* 0x00000005000085a7 */ /* 0x000ea400080010ff */
[----:B--2---:R-:W-:Y:S05]  /*9480*/  @!P0 BRA `(.L_x_166) ;  /* 0xfffffffc00f08947 */ /* 0x004fea000383ffff */
[----:B------:R-:W-:Y:S05]  /*9490*/  BRA `(.L_x_167) ;  /* 0xffffffb000507947 */ /* 0x000fea000383ffff */
.L_x_81:
[----:B------:R-:W-:-:S07]  /*94a0*/  MOV R0, UR20 ;  /* 0x0000001400007c02 */ /* 0x000fce0008000f00 */
.L_x_168:
[----:B-1----:R1:W2:Y:S02]  /*94b0*/  SYNCS.PHASECHK.TRANS64.TRYWAIT P1, [R0+URZ+0x110], R5 ;  /* 0x00011005000075a7 */ /* 0x0022a400080211ff */
[----:B--2---:R-:W-:Y:S05]  /*94c0*/  @!P1 NANOSLEEP.SYNCS 0x989680 ;  /* 0x009896800000995d */ /* 0x004fea0003900000 */
[----:B------:R-:W2:Y:S02]  /*94d0*/  @!P1 SYNCS.PHASECHK.TRANS64 P1, [R0+URZ+0x110], R5 ;  /* 0x00011005000095a7 */ /* 0x000ea400080210ff */
[----:B--2---:R-:W-:Y:S05]  /*94e0*/  @!P1 BRA `(.L_x_168) ;  /* 0xfffffffc00f09947 */ /* 0x004fea000383ffff */
[----:B------:R-:W-:Y:S05]  /*94f0*/  BRA `(.L_x_169) ;  /* 0xffffffb0009c7947 */ /* 0x000fea000383ffff */
.L_x_86:
[----:B------:R-:W-:Y:S07]  /*9500*/  MOV R0, UR24 ;  /* 0x0000001800007c02 */ /* 0x000fee0008000f00 */
.L_x_170:
[----:B---3--:R3:W4:Y:S02]  /*9510*/  SYNCS.PHASECHK.TRANS64.TRYWAIT P0, [R0+URZ+0xe0], R5 ;  /* 0x0000e005000075a7 */ /* 0x00872400080011ff */
[----:B----4-:R-:W-:Y:S05]  /*9520*/  @!P0 NANOSLEEP.SYNCS 0x989680 ;  /* 0x009896800000895d */ /* 0x010fea0003900000 */
[----:B------:R-:W4:Y:S02]  /*9530*/  @!P0 SYNCS.PHASECHK.TRANS64 P0, [R0+URZ+0xe0], R5 ;  /* 0x0000e005000085a7 */ /* 0x000f2400080010ff */
[----:B----4-:R-:W-:Y:S05]  /*9540*/  @!P0 BRA `(.L_x_170) ;  /* 0xfffffffc00f08947 */ /* 0x010fea000383ffff */
[----:B------:R-:W-:Y:S05]  /*9550*/  BRA `(.L_x_171) ;  /* 0xffffffb400dc7947 */ /* 0x000fea000383ffff */
.L_x_89:
[----:B------:R-:W-:Y:S07]  /*9560*/  MOV R0, UR24 ;  /* 0x0000001800007c02 */ /* 0x000fee0008000f00 */
.L_x_172:
[----:B---3--:R3:W4:Y:S02]  /*9570*/  SYNCS.PHASECHK.TRANS64.TRYWAIT P2, [R0+URZ+0xd8], R9 ;  /* 0x0000d809000075a7 */ /* 0x00872400080411ff */
[----:B----4-:R-:W-:Y:S05]  /*9580*/  @!P2 NANOSLEEP.SYNCS 0x989680 ;  /* 0x009896800000a95d */ /* 0x010fea0003900000 */
[----:B------:R-:W4:Y:S02]  /*9590*/  @!P2 SYNCS.PHASECHK.TRANS64 P2, [R0+URZ+0xd8], R9 ;  /* 0x0000d8090000a5a7 */ /* 0x000f2400080410ff */
[----:B----4-:R-:W-:Y:S05]  /*95a0*/  @!P2 BRA `(.L_x_172) ;  /* 0xfffffffc00f0a947 */ /* 0x010fea000383ffff */
[----:B------:R-:W-:Y:S05]  /*95b0*/  BRA `(.L_x_88) ;  /* 0xffffffbc003c7947 */ /* 0x000fea000383ffff */
.L_x_92:
[----:B------:R-:W-:Y:S07]  /*95c0*/  MOV R2, UR7 ;  /* 0x0000000700027c02 */ /* 0x000fee0008000f00 */
.L_x_173:
[----:B-1----:R1:W3:Y:S02]  /*95d0*/  SYNCS.PHASECHK.TRANS64.TRYWAIT P1, [R2+URZ+0xb8], R9 ;  /* 0x0000b809020075a7 */ /* 0x0022e400080211ff */
[----:B---3--:R-:W-:Y:S05]  /*95e0*/  @!P1 NANOSLEEP.SYNCS 0x989680 ;  /* 0x009896800000995d */ /* 0x008fea0003900000 */
[----:B------:R-:W3:Y:S02]  /*95f0*/  @!P1 SYNCS.PHASECHK.TRANS64 P1, [R2+URZ+0xb8], R9 ;  /* 0x0000b809020095a7 */ /* 0x000ee400080210ff */
[----:B---3--:R-:W-:Y:S05]  /*9600*/  @!P1 BRA `(.L_x_173) ;  /* 0xfffffffc00f09947 */ /* 0x008fea000383ffff */
[----:B------:R-:W-:Y:S05]  /*9610*/  BRA `(.L_x_174) ;  /* 0xffffffbc00f87947 */ /* 0x000fea000383ffff */
.L_x_93:
[----:B------:R-:W-:Y:S07]  /*9620*/  MOV R0, UR4 ;  /* 0x0000000400007c02 */ /* 0x000fee0008000f00 */
.L_x_175:
[----:B-1----:R1:W3:Y:S02]  /*9630*/  SYNCS.PHASECHK.TRANS64.TRYWAIT P0, [R0+URZ+0xb8], R9 ;  /* 0x0000b809000075a7 */ /* 0x0022e400080011ff */
[----:B---3--:R-:W-:Y:S05]  /*9640*/  @!P0 NANOSLEEP.SYNCS 0x989680 ;  /* 0x009896800000895d */ /* 0x008fea0003900000 */
[----:B------:R-:W3:Y:S02]  /*9650*/  @!P0 SYNCS.PHASECHK.TRANS64 P0, [R0+URZ+0xb8], R9 ;  /* 0x0000b809000085a7 */ /* 0x000ee400080010ff */
[----:B---3--:R-:W-:Y:S05]  /*9660*/  @!P0 BRA `(.L_x_175) ;  /* 0xfffffffc00f08947 */ /* 0x008fea000383ffff */
[----:B------:R-:W-:Y:S05]  /*9670*/  BRA `(.L_x_176) ;  /* 0xffffffc000687947 */ /* 0x000fea000383ffff */
.L_x_95:
[----:B------:R-:W-:-:S07]  /*9680*/  MOV R0, UR4 ;  /* 0x0000000400007c02 */ /* 0x000fce0008000f00 */
.L_x_177:
[----:B-1----:R1:W3:Y:S02]  /*9690*/  SYNCS.PHASECHK.TRANS64.TRYWAIT P0, [R0+URZ], R3 ;  /* 0x00000003000075a7 */ /* 0x0022e400080011ff */
[----:B---3--:R-:W-:Y:S05]  /*96a0*/  @!P0 NANOSLEEP.SYNCS 0x989680 ;  /* 0x009896800000895d */ /* 0x008fea0003900000 */
[----:B------:R-:W3:Y:S02]  /*96b0*/  @!P0 SYNCS.PHASECHK.TRANS64 P0, [R0+URZ], R3 ;  /* 0x00000003000085a7 */ /* 0x000ee400080010ff */
[----:B---3--:R-:W-:Y:S05]  /*96c0*/  @!P0 BRA `(.L_x_177) ;  /* 0xfffffffc00f08947 */ /* 0x008fea000383ffff */
[----:B------:R-:W-:Y:S05]  /*96d0*/  BRA `(.L_x_178) ;  /* 0xffffffc000f47947 */ /* 0x000fea000383ffff */
.L_x_96:
[----:B------:R-:W-:-:S07]  /*96e0*/  MOV R0, UR5 ;  /* 0x0000000500007c02 */ /* 0x000fce0008000f00 */
.L_x_179:
[----:B-1----:R1:W3:Y:S02]  /*96f0*/  SYNCS.PHASECHK.TRANS64.TRYWAIT P0, [R0+URZ], R3 ;  /* 0x00000003000075a7 */ /* 0x0022e400080011ff */
[----:B---3--:R-:W-:Y:S05]  /*9700*/  @!P0 NANOSLEEP.SYNCS 0x989680 ;  /* 0x009896800000895d */ /* 0x008fea0003900000 */
[----:B------:R-:W3:Y:S02]  /*9710*/  @!P0 SYNCS.PHASECHK.TRANS64 P0, [R0+URZ], R3 ;  /* 0x00000003000085a7 */ /* 0x000ee400080010ff */
[----:B---3--:R-:W-:Y:S05]  /*9720*/  @!P0 BRA `(.L_x_179) ;  /* 0xfffffffc00f08947 */ /* 0x008fea000383ffff */
[----:B------:R-:W-:Y:S05]  /*9730*/  BRA `(.L_x_180) ;  /* 0xffffffc400007947 */ /* 0x000fea000383ffff */
.L_x_98:
[----:B------:R-:W-:Y:S07]  /*9740*/  MOV R0, UR50 ;  /* 0x0000003200007c02 */ /* 0x000fee0008000f00 */
.L_x_181:
[----:B-1----:R1:W2:Y:S02]  /*9750*/  SYNCS.PHASECHK.TRANS64.TRYWAIT P0, [R0+URZ+0xe0], R3 ;  /* 0x0000e003000075a7 */ /* 0x0022a400080011ff */
[----:B--2---:R-:W-:Y:S05]  /*9760*/  @!P0 NANOSLEEP.SYNCS 0x989680 ;  /* 0x009896800000895d */ /* 0x004fea0003900000 */
[----:B------:R-:W2:Y:S02]  /*9770*/  @!P0 SYNCS.PHASECHK.TRANS64 P0, [R0+URZ+0xe0], R3 ;  /* 0x0000e003000085a7 */ /* 0x000ea400080010ff */
[----:B--2---:R-:W-:Y:S05]  /*9780*/  @!P0 BRA `(.L_x_181) ;  /* 0xfffffffc00f08947 */ /* 0x004fea000383ffff */
[----:B------:R-:W-:Y:S05]  /*9790*/  BRA `(.L_x_182) ;  /* 0xffffffc400e87947 */ /* 0x000fea000383ffff */
.L_x_108:
[----:B-1----:R1:W2:Y:S02]  /*97a0*/  SYNCS.PHASECHK.TRANS64.TRYWAIT P1, [R0+URZ+0xa0], R5 ;  /* 0x0000a005000075a7 */ /* 0x0022a400080211ff */
[----:B--2---:R-:W-:Y:S05]  /*97b0*/  @!P1 NANOSLEEP.SYNCS 0x989680 ;  /* 0x009896800000995d */ /* 0x004fea0003900000 */
[----:B------:R-:W2:Y:S02]  /*97c0*/  @!P1 SYNCS.PHASECHK.TRANS64 P1, [R0+URZ+0xa0], R5 ;  /* 0x0000a005000095a7 */ /* 0x000ea400080210ff */
[----:B--2---:R-:W-:Y:S05]  /*97d0*/  @!P1 BRA `(.L_x_108) ;  /* 0xfffffffc00f09947 */ /* 0x004fea000383ffff */
[----:B------:R-:W-:Y:S05]  /*97e0*/  BRA `(.L_x_107) ;  /* 0xffffffd400fc7947 */ /* 0x000fea000383ffff */
.L_x_110:
[----:B-1----:R1:W3:Y:S02]  /*97f0*/  SYNCS.PHASECHK.TRANS64.TRYWAIT P0, [R108+URZ+0xf0], R3 ;  /* 0x0000f0036c0075a7 */ /* 0x0022e400080011ff */
[----:B---3--:R-:W-:Y:S05]  /*9800*/  @!P0 NANOSLEEP.SYNCS 0x989680 ;  /* 0x009896800000895d */ /* 0x008fea0003900000 */
[----:B------:R-:W3:Y:S02]  /*9810*/  @!P0 SYNCS.PHASECHK.TRANS64 P0, [R108+URZ+0xf0], R3 ;  /* 0x0000f0036c0085a7 */ /* 0x000ee400080010ff */
[----:B---3--:R-:W-:Y:S05]  /*9820*/  @!P0 BRA `(.L_x_110) ;  /* 0xfffffffc00f08947 */ /* 0x008fea000383ffff */
[----:B------:R-:W-:Y:S05]  /*9830*/  BRA `(.L_x_109) ;  /* 0xffffffd800347947 */ /* 0x000fea000383ffff */
.L_x_121:
[----:B---3--:R3:W4:Y:S02]  /*9840*/  SYNCS.PHASECHK.TRANS64.TRYWAIT P0, [R3+URZ+0xa0], R46 ;  /* 0x0000a02e030075a7 */ /* 0x00872400080011ff */
[----:B----4-:R-:W-:Y:S05]  /*9850*/  @!P0 NANOSLEEP.SYNCS 0x989680 ;  /* 0x009896800000895d */ /* 0x010fea0003900000 */
[----:B------:R-:W4:Y:S02]  /*9860*/  @!P0 SYNCS.PHASECHK.TRANS64 P0, [R3+URZ+0xa0], R46 ;  /* 0x0000a02e030085a7 */ /* 0x000f2400080010ff */
[----:B----4-:R-:W-:Y:S05]  /*9870*/  @!P0 BRA `(.L_x_121) ;  /* 0xfffffffc00f08947 */ /* 0x010fea000383ffff */
[----:B------:R-:W-:Y:S05]  /*9880*/  BRA `(.L_x_120) ;  /* 0xffffffe4002c7947 */ /* 0x000fea000383ffff */
        .weak           $__internal_0_$__cuda_sm10x_tcgen05_guardrail_trap_col_being_dealloced_not_returned_by_alloc
        .type           $__internal_0_$__cuda_sm10x_tcgen05_guardrail_trap_col_being_dealloced_not_returned_by_alloc,@function
        .size           $__internal_0_$__cuda_sm10x_tcgen05_guardrail_trap_col_being_dealloced_not_returned_by_alloc,($__internal_1_$__cuda_sm10x_tcgen05_guardrail_trap_phase_invalid_during_alloc - $__internal_0_$__cuda_sm10x_tcgen05_guardrail_trap_col_being_dealloced_not_returned_by_alloc)
$__internal_0_$__cuda_sm10x_tcgen05_guardrail_trap_col_being_dealloced_not_returned_by_alloc:
[----:B------:R-:W-:Y:S05]  /*9890*/  BPT.TRAP 0x1 ;  /* 0x000000040000795c */ /* 0x000fea0000300000 */
[----:B------:R-:W-:-:S04]  /*98a0*/  HFMA2 R3, -RZ, RZ, 0, 0 ;  /* 0x00000000ff037431 */ /* 0x000fc800000001ff */
[----:B------:R-:W-:Y:S05]  /*98b0*/  RET.REL.NODEC R2 `(_ZN7cutlass13device_kernelINS_4conv6kernel13ConvUniversalINS1_16ConvProblemShapeILNS1_8OperatorE1ELi3EEENS1_10collective14CollectiveConvINS1_47MainloopSm100TmaUmmaWarpSpecializedImplicitGemmILS5_1ELi10ELi3ELi1ELi2EN4cute5tupleIJNSA_1CILi2EEENSC_ILi1EEESE_EEEEENSB_IJNSC_ILi256EEENSC_ILi64EEENSB_IJSI_EEEEEENS_10bfloat16_tESL_NSA_8TiledMMAINSA_8MMA_AtomIJNSA_26SM100_MMA_F16BF16_2x1SM_SSISL_SL_fLi256ELi64ELNSA_4UMMA5MajorE0ELSQ_1ELNSP_7ScaleInE0ELSR_0EEEEEENSA_6LayoutINSB_IJSE_SE_SE_EEENSB_IJNSC_ILi0EEESW_SW_EEEEENSB_IJNSA_10UnderscoreESZ_SZ_EEEEENS7_6detail27Sm100ImplicitGemmTileTraitsINSA_25SM100_TMA_2SM_LOAD_IM2COLENSA_14ComposedLayoutINSA_7SwizzleILi3ELi4ELi3EEENSA_18smem_ptr_flag_bitsILi16EEENSU_INSB_IJNSC_ILi8EEESI_EEENSB_IJSI_SE_EEEEEEEvEENS13_INSA_18SM100_TMA_2SM_LOADENS15_INS16_ILi2ELi4ELi3EEES19_NSU_INSB_IJNSC_ILi32EEES1A_EEENSB_IJSE_S1I_EEEEEEEvEEEENS_8epilogue10collective18CollectiveEpilogueINS1P_23Sm100TmaWarpSpecializedILi3ELi2ELi32ELb1ELb0EEEJNSB_IJNSC_ILi128EEESI_SJ_EEENSB_IJNSU_IS1U_SE_EENSU_IS1I_SE_EEEEESL_NSB_IJNSB_IJllllEEESE_SW_EEESL_S20_NS1P_6fusion15FusionCallbacksIS1T_NS21_17LinearCombinationISL_fSL_fLNS_15FloatRoundStyleE2EEES1V_S1Y_JEEENSA_5SM1004TMEM4LOAD26SM100_TMEM_LOAD_32dp32b32xENSA_20SM90_TMA_LOAD_IM2COLENS15_IS1H_S19_NSU_INSB_IJS1A_S1I_EEENSB_IJS1I_SE_EEEEEEENSA_39AutoVectorizingCopyWithAssumedAlignmentILi128EEENSA_21SM90_TMA_STORE_IM2COLES2F_S2H_S2H_EEEvvEEEEvNT_6ParamsE) ;  /* 0xffffff6402d07950 */ /* 0x000fea0003c3ffff */
        .weak           $__internal_1_$__cuda_sm10x_tcgen05_guardrail_trap_phase_invalid_during_alloc
        .type           $__internal_1_$__cuda_sm10x_tcgen05_guardrail_trap_phase_invalid_during_alloc,@function
        .size           $__internal_1_$__cuda_sm10x_tcgen05_guardrail_trap_phase_invalid_during_alloc,($__internal_2_$__cuda_sm10x_tcgen05_guardrail_trap_unallocated_columns_being_dealloced - $__internal_1_$__cuda_sm10x_tcgen05_guardrail_trap_phase_invalid_during_alloc)
$__internal_1_$__cuda_sm10x_tcgen05_guardrail_trap_phase_invalid_during_alloc:
[----:B------:R-:W-:Y:S05]  /*98c0*/  BPT.TRAP 0x1 ;  /* 0x000000040000795c */ /* 0x000fea0000300000 */
[----:B------:R-:W-:-:S04]  /*98d0*/  MOV R5, 0x0 ;  /* 0x0000000000057802 */ /* 0x000fc80000000f00 */
[----:B------:R-:W-:Y:S05]  /*98e0*/  RET.REL.NODEC R4 `(_ZN7cutlass13device_kernelINS_4conv6kernel13ConvUniversalINS1_16ConvProblemShapeILNS1_8OperatorE1ELi3EEENS1_10collective14CollectiveConvINS1_47MainloopSm100TmaUmmaWarpSpecializedImplicitGemmILS5_1ELi10ELi3ELi1ELi2EN4cute5tupleIJNSA_1CILi2EEENSC_ILi1EEESE_EEEEENSB_IJNSC_ILi256EEENSC_ILi64EEENSB_IJSI_EEEEEENS_10bfloat16_tESL_NSA_8TiledMMAINSA_8MMA_AtomIJNSA_26SM100_MMA_F16BF16_2x1SM_SSISL_SL_fLi256ELi64ELNSA_4UMMA5MajorE0ELSQ_1ELNSP_7ScaleInE0ELSR_0EEEEEENSA_6LayoutINSB_IJSE_SE_SE_EEENSB_IJNSC_ILi0EEESW_SW_EEEEENSB_IJNSA_10UnderscoreESZ_SZ_EEEEENS7_6detail27Sm100ImplicitGemmTileTraitsINSA_25SM100_TMA_2SM_LOAD_IM2COLENSA_14ComposedLayoutINSA_7SwizzleILi3ELi4ELi3EEENSA_18smem_ptr_flag_bitsILi16EEENSU_INSB_IJNSC_ILi8EEESI_EEENSB_IJSI_SE_EEEEEEEvEENS13_INSA_18SM100_TMA_2SM_LOADENS15_INS16_ILi2ELi4ELi3EEES19_NSU_INSB_IJNSC_ILi32EEES1A_EEENSB_IJSE_S1I_EEEEEEEvEEEENS_8epilogue10collective18CollectiveEpilogueINS1P_23Sm100TmaWarpSpecializedILi3ELi2ELi32ELb1ELb0EEEJNSB_IJNSC_ILi128EEESI_SJ_EEENSB_IJNSU_IS1U_SE_EENSU_IS1I_SE_EEEEESL_NSB_IJNSB_IJllllEEESE_SW_EEESL_S20_NS1P_6fusion15FusionCallbacksIS1T_NS21_17LinearCombinationISL_fSL_fLNS_15FloatRoundStyleE2EEES1V_S1Y_JEEENSA_5SM1004TMEM4LOAD26SM100_TMEM_LOAD_32dp32b32xENSA_20SM90_TMA_LOAD_IM2COLENS15_IS1H_S19_NSU_INSB_IJS1A_S1I_EEENSB_IJS1I_SE_EEEEEEENSA_39AutoVectorizingCopyWithAssumedAlignmentILi128EEENSA_21SM90_TMA_STORE_IM2COLES2F_S2H_S2H_EEEvvEEEEvNT_6ParamsE) ;  /* 0xffffff6404c47950 */ /* 0x000fea0003c3ffff */
        .weak           $__internal_2_$__cuda_sm10x_tcgen05_guardrail_trap_unallocated_columns_being_dealloced
        .type           $__internal_2_$__cuda_sm10x_tcgen05_guardrail_trap_unallocated_columns_being_dealloced,@function
        .size           $__internal_2_$__cuda_sm10x_tcgen05_guardrail_trap_unallocated_columns_being_dealloced,(.L_x_184 - $__internal_2_$__cuda_sm10x_tcgen05_guardrail_trap_unallocated_columns_being_dealloced)
$__internal_2_$__cuda_sm10x_tcgen05_guardrail_trap_unallocated_columns_being_dealloced:
[----:B------:R-:W-:Y:S05]  /*98f0*/  BPT.TRAP 0x1 ;  /* 0x000000040000795c */ /* 0x000fea0000300000 */
[----:B------:R-:W-:-:S04]  /*9900*/  HFMA2 R3, -RZ, RZ, 0, 0 ;  /* 0x00000000ff037431 */ /* 0x000fc800000001ff */
[----:B------:R-:W-:Y:S05]  /*9910*/  RET.REL.NODEC R2 `(_ZN7cutlass13device_kernelINS_4conv6kernel13ConvUniversalINS1_16ConvProblemShapeILNS1_8OperatorE1ELi3EEENS1_10collective14CollectiveConvINS1_47MainloopSm100TmaUmmaWarpSpecializedImplicitGemmILS5_1ELi10ELi3ELi1ELi2EN4cute5tupleIJNSA_1CILi2EEENSC_ILi1EEESE_EEEEENSB_IJNSC_ILi256EEENSC_ILi64EEENSB_IJSI_EEEEEENS_10bfloat16_tESL_NSA_8TiledMMAINSA_8MMA_AtomIJNSA_26SM100_MMA_F16BF16_2x1SM_SSISL_SL_fLi256ELi64ELNSA_4UMMA5MajorE0ELSQ_1ELNSP_7ScaleInE0ELSR_0EEEEEENSA_6LayoutINSB_IJSE_SE_SE_EEENSB_IJNSC_ILi0EEESW_SW_EEEEENSB_IJNSA_10UnderscoreESZ_SZ_EEEEENS7_6detail27Sm100ImplicitGemmTileTraitsINSA_25SM100_TMA_2SM_LOAD_IM2COLENSA_14ComposedLayoutINSA_7SwizzleILi3ELi4ELi3EEENSA_18smem_ptr_flag_bitsILi16EEENSU_INSB_IJNSC_ILi8EEESI_EEENSB_IJSI_SE_EEEEEEEvEENS13_INSA_18SM100_TMA_2SM_LOADENS15_INS16_ILi2ELi4ELi3EEES19_NSU_INSB_IJNSC_ILi32EEES1A_EEENSB_IJSE_S1I_EEEEEEEvEEEENS_8epilogue10collective18CollectiveEpilogueINS1P_23Sm100TmaWarpSpecializedILi3ELi2ELi32ELb1ELb0EEEJNSB_IJNSC_ILi128EEESI_SJ_EEENSB_IJNSU_IS1U_SE_EENSU_IS1I_SE_EEEEESL_NSB_IJNSB_IJllllEEESE_SW_EEESL_S20_NS1P_6fusion15FusionCallbacksIS1T_NS21_17LinearCombinationISL_fSL_fLNS_15FloatRoundStyleE2EEES1V_S1Y_JEEENSA_5SM1004TMEM4LOAD26SM100_TMEM_LOAD_32dp32b32xENSA_20SM90_TMA_LOAD_IM2COLENS15_IS1H_S19_NSU_INSB_IJS1A_S1I_EEENSB_IJS1I_SE_EEEEEEENSA_39AutoVectorizingCopyWithAssumedAlignmentILi128EEENSA_21SM90_TMA_STORE_IM2COLES2F_S2H_S2H_EEEvvEEEEvNT_6ParamsE) ;  /* 0xffffff6402b87950 */ /* 0x000fea0003c3ffff */
.L_x_183:
[----:B------:R-:W-:-:S00]  /*9920*/  BRA `(.L_x_183) ;  /* 0xfffffffc00fc7947 */ /* 0x000fc0000383ffff */
[----:B------:R-:W-:-:S00]  /*9930*/  NOP ;  /* 0x0000000000007918 */ /* 0x000fc00000000000 */
        /* <DEDUP_REMOVED lines=12> */
.L_x_184:


//--------------------- .nv.global.init           --------------------------
	.section	.nv.global.init,"aw",@progbits
.nv.global.init:
	.type		$str$29,@object
	.size		$str$29,($str$30 - $str$29)
$str$29:
        /*0000*/ 	.byte	0x28, 0x61, 0x64, 0x64, 0x72, 0x65, 0x73, 0x73, 0x20, 0x26, 0x20, 0x6d, 0x61, 0x73, 0x6b, 0x29
        /*0010*/ 	.byte	0x20, 0x3d, 0x3d, 0x20, 0x30, 0x00
	.type		$str$30,@object
	.size		$str$30,($str$28 - $str$30)
$str$30:
        /*0016*/ 	.byte	0x2f, 0x74, 0x6d, 0x70, 0x2f, 0x63, 0x75, 0x74, 0x6c, 0x61, 0x73, 0x73, 0x5f, 0x73, 0x77, 0x65
        /*0026*/ 	.byte	0x65, 0x70, 0x5f, 0x73, 0x72, 0x63, 0x2f, 0x69, 0x6e, 0x63, 0x6c, 0x75, 0x64, 0x65, 0x2f, 0x63
        /*0036*/ 	.byte	0x75, 0x74, 0x65, 0x2f, 0x70, 0x6f, 0x69, 0x6e, 0x74, 0x65, 0x72, 0x5f, 0x66, 0x6c, 0x61, 0x67
        /*0046*/ 	.byte	0x67, 0x65, 0x64, 0x2e, 0x68, 0x70, 0x70, 0x00
	.type		$str$28,@object
	.size		$str$28,($str$27 - $str$28)
$str$28:
        /*004e*/ 	.byte	0x2f, 0x74, 0x6d, 0x70, 0x2f, 0x63, 0x75, 0x74, 0x6c, 0x61, 0x73, 0x73, 0x5f, 0x73, 0x77, 0x65
        /*005e*/ 	.byte	0x65, 0x70, 0x5f, 0x73, 0x72, 0x63, 0x2f, 0x69, 0x6e, 0x63, 0x6c, 0x75, 0x64, 0x65, 0x2f, 0x63
        /*006e*/ 	.byte	0x75, 0x74, 0x65, 0x2f, 0x61, 0x74, 0x6f, 0x6d, 0x2f, 0x63, 0x6f, 0x70, 0x79, 0x5f, 0x74, 0x72
        /*007e*/ 	.byte	0x61, 0x69, 0x74, 0x73, 0x5f, 0x73, 0x6d, 0x31, 0x30, 0x30, 0x2e, 0x68, 0x70, 0x70, 0x00
	.type		$str$27,@object
	.size		$str$27,(__unnamed_1 - $str$27)
$str$27:
        /*008d*/ 	.byte	0x28, 0x28, 0x75, 0x69, 0x6e, 0x74, 0x33, 0x32, 0x5f, 0x74, 0x28, 0x74, 0x68, 0x72, 0x65, 0x61
        /*009d*/ 	.byte	0x64, 0x49, 0x64, 0x78, 0x2e, 0x78, 0x29, 0x20, 0x2f, 0x20, 0x33, 0x32, 0x29, 0x20, 0x25, 0x20
        /*00ad*/ 	.byte	0x34, 0x29, 0x20, 0x3d, 0x3d, 0x20, 0x28, 0x28, 0x28, 0x74, 0x6d, 0x65, 0x6d, 0x5f, 0x61, 0x64
        /*00bd*/ 	.byte	0x64, 0x72, 0x20, 0x3e, 0x3e, 0x20, 0x31, 0x36, 0x29, 0x20, 0x2f, 0x20, 0x33, 0x32, 0x29, 0x20
        /*00cd*/ 	.byte	0x25, 0x20, 0x34, 0x29, 0x00
	.type		__unnamed_1,@object
	.size		__unnamed_1,(__unnamed_2 - __unnamed_1)
__unnamed_1:
        /*00d2*/ 	.byte	0x61, 0x75, 0x74, 0x6f, 0x20, 0x63, 0x75, 0x74, 0x65, 0x3a, 0x3a, 0x61, 0x73, 0x5f, 0x70, 0x6f
        /* <DEDUP_REMOVED lines=24> */
        /*0262*/ 	.byte	0x34, 0x30, 0x39, 0x36, 0x3e, 0x3e, 0x3e, 0x3e, 0x5d, 0x00
	.type		__unnamed_2,@object
	.size		__unnamed_2,(.L_2 - __unnamed_2)
__unnamed_2:
        /* <DEDUP_REMOVED lines=42> */
        /*050c*/ 	.byte	0x3e, 0x3e, 0x5d, 0x00
.L_2:


//--------------------- .nv.shared._ZN7cutlass13device_kernelINS_4conv6kernel13ConvUniversalINS1_16ConvProblemShapeILNS1_8OperatorE1ELi3EEENS1_10collective14CollectiveConvINS1_47MainloopSm100TmaUmmaWarpSpecializedImplicitGemmILS5_1ELi10ELi3ELi1ELi2EN4cute5tupleIJNSA_1CILi2EEENSC_ILi1EEESE_EEEEENSB_IJNSC_ILi256EEENSC_ILi64EEENSB_IJSI_EEEEEENS_10bfloat16_tESL_NSA_8TiledMMAINSA_8MMA_AtomIJNSA_26SM100_MMA_F16BF16_2x1SM_SSISL_SL_fLi256ELi64ELNSA_4UMMA5MajorE0ELSQ_1ELNSP_7ScaleInE0ELSR_0EEEEEENSA_6LayoutINSB_IJSE_SE_SE_EEENSB_IJNSC_ILi0EEESW_SW_EEEEENSB_IJNSA_10UnderscoreESZ_SZ_EEEEENS7_6detail27Sm100ImplicitGemmTileTraitsINSA_25SM100_TMA_2SM_LOAD_IM2COLENSA_14ComposedLayoutINSA_7SwizzleILi3ELi4ELi3EEENSA_18smem_ptr_flag_bitsILi16EEENSU_INSB_IJNSC_ILi8EEESI_EEENSB_IJSI_SE_EEEEEEEvEENS13_INSA_18SM100_TMA_2SM_LOADENS15_INS16_ILi2ELi4ELi3EEES19_NSU_INSB_IJNSC_ILi32EEES1A_EEENSB_IJSE_S1I_EEEEEEEvEEEENS_8epilogue10collective18CollectiveEpilogueINS1P_23Sm100TmaWarpSpecializedILi3ELi2ELi32ELb1ELb0EEEJNSB_IJNSC_ILi128EEESI_SJ_EEENSB_IJNSU_IS1U_SE_EENSU_IS1I_SE_EEEEESL_NSB_IJNSB_IJllllEEESE_SW_EEESL_S20_NS1P_6fusion15FusionCallbacksIS1T_NS21_17LinearCombinationISL_fSL_fLNS_15FloatRoundStyleE2EEES1V_S1Y_JEEENSA_5SM1004TMEM4LOAD26SM100_TMEM_LOAD_32dp32b32xENSA_20SM90_TMA_LOAD_IM2COLENS15_IS1H_S19_NSU_INSB_IJS1A_S1I_EEENSB_IJS1I_SE_EEEEEEENSA_39AutoVectorizingCopyWithAssumedAlignmentILi128EEENSA_21SM90_TMA_STORE_IM2COLES2F_S2H_S2H_EEEvvEEEEvNT_6ParamsE --------------------------
	.section	.nv.shared._ZN7cutlass13device_kernelINS_4conv6kernel13ConvUniversalINS1_16ConvProblemShapeILNS1_8OperatorE1ELi3EEENS1_10collective14CollectiveConvINS1_47MainloopSm100TmaUmmaWarpSpecializedImplicitGemmILS5_1ELi10ELi3ELi1ELi2EN4cute5tupleIJNSA_1CILi2EEENSC_ILi1EEESE_EEEEENSB_IJNSC_ILi256EEENSC_ILi64EEENSB_IJSI_EEEEEENS_10bfloat16_tESL_NSA_8TiledMMAINSA_8MMA_AtomIJNSA_26SM100_MMA_F16BF16_2x1SM_SSISL_SL_fLi256ELi64ELNSA_4UMMA5MajorE0ELSQ_1ELNSP_7ScaleInE0ELSR_0EEEEEENSA_6LayoutINSB_IJSE_SE_SE_EEENSB_IJNSC_ILi0EEESW_SW_EEEEENSB_IJNSA_10UnderscoreESZ_SZ_EEEEENS7_6detail27Sm100ImplicitGemmTileTraitsINSA_25SM100_TMA_2SM_LOAD_IM2COLENSA_14ComposedLayoutINSA_7SwizzleILi3ELi4ELi3EEENSA_18smem_ptr_flag_bitsILi16EEENSU_INSB_IJNSC_ILi8EEESI_EEENSB_IJSI_SE_EEEEEEEvEENS13_INSA_18SM100_TMA_2SM_LOADENS15_INS16_ILi2ELi4ELi3EEES19_NSU_INSB_IJNSC_ILi32EEES1A_EEENSB_IJSE_S1I_EEEEEEEvEEEENS_8epilogue10collective18CollectiveEpilogueINS1P_23Sm100TmaWarpSpecializedILi3ELi2ELi32ELb1ELb0EEEJNSB_IJNSC_ILi128EEESI_SJ_EEENSB_IJNSU_IS1U_SE_EENSU_IS1I_SE_EEEEESL_NSB_IJNSB_IJllllEEESE_SW_EEESL_S20_NS1P_6fusion15FusionCallbacksIS1T_NS21_17LinearCombinationISL_fSL_fLNS_15FloatRoundStyleE2EEES1V_S1Y_JEEENSA_5SM1004TMEM4LOAD26SM100_TMEM_LOAD_32dp32b32xENSA_20SM90_TMA_LOAD_IM2COLENS15_IS1H_S19_NSU_INSB_IJS1A_S1I_EEENSB_IJS1I_SE_EEEEEEENSA_39AutoVectorizingCopyWithAssumedAlignmentILi128EEENSA_21SM90_TMA_STORE_IM2COLES2F_S2H_S2H_EEEvvEEEEvNT_6ParamsE,"aw",@nobits
	.sectionflags	@""
	.align	16
	.zero		1024


//--------------------- .nv.shared.reserved.0     --------------------------
	.section	.nv.shared.reserved.0,"aw",@nobits
	.weak		__nv_reservedSMEM_offset_0_alias
	.size		__nv_reservedSMEM_offset_0_alias, 0, 64
	.other		__nv_reservedSMEM_offset_0_alias,@"STO_CUDA_RESERVED_SHARED STV_DEFAULT"
__nv_reservedSMEM_offset_0_alias:
	.zero		0
.nv.shared.reserved.0:
	.zero		64
	.weak		__nv_reservedSMEM_tcgen05_partition
	.type		__nv_reservedSMEM_tcgen05_partition,@object
	.size		__nv_reservedSMEM_tcgen05_partition,(.L_0 - __nv_reservedSMEM_tcgen05_partition)
__nv_reservedSMEM_tcgen05_partition:
	.zero		32
.L_0:


//--------------------- .nv.global                --------------------------
	.section	.nv.global,"aw",@nobits
.nv.global:
	.type		_ZN39_INTERNAL_0dcb5800_4_k_cu_50e3ebce_30154cute1_E,@object
	.size		_ZN39_INTERNAL_0dcb5800_4_k_cu_50e3ebce_30154cute1_E,(_ZN39_INTERNAL_0dcb5800_4_k_cu_50e3ebce_30154cuda3std3__45__cpo6cbeginE - _ZN39_INTERNAL_0dcb5800_4_k_cu_50e3ebce_30154cute1_E)
_ZN39_INTERNAL_0dcb5800_4_k_cu_50e3ebce_30154cute1_E:
	.zero		1
	.type		_ZN39_INTERNAL_0dcb5800_4_k_cu_50e3ebce_30154cuda3std3__45__cpo6cbeginE,@object
	.size		_ZN39_INTERNAL_0dcb5800_4_k_cu_50e3ebce_30154cuda3std3__45__cpo6cbeginE,(_ZN39_INTERNAL_0dcb5800_4_k_cu_50e3ebce_30154cuda3std3__48in_placeE - _ZN39_INTERNAL_0dcb5800_4_k_cu_50e3ebce_30154cuda3std3__45__cpo6cbeginE)
_ZN39_INTERNAL_0dcb5800_4_k_cu_50e3ebce_30154cuda3std3__45__cpo6cbeginE:
	.zero		1
	.type		_ZN39_INTERNAL_0dcb5800_4_k_cu_50e3ebce_30154cuda3std3__48in_placeE,@object
	.size		_ZN39_INTERNAL_0dcb5800_4_k_cu_50e3ebce_30154cuda3std3__48in_placeE,(_ZN39_INTERNAL_0dcb5800_4_k_cu_50e3ebce_30154cuda3std6ranges3__45__cpo9iter_moveE - _ZN39_INTERNAL_0dcb5800_4_k_cu_50e3ebce_30154cuda3std3__48in_placeE)
_ZN39_INTERNAL_0dcb5800_4_k_cu_50e3ebce_30154cuda3std3__48in_placeE:
	.zero		1
	.type		_ZN39_INTERNAL_0dcb5800_4_k_cu_50e3ebce_30154cuda3std6ranges3__45__cpo9iter_moveE,@object
	.size		_ZN39_INTERNAL_0dcb5800_4_k_cu_50e3ebce_30154cuda3std6ranges3__45__cpo9iter_moveE,(_ZN39_INTERNAL_0dcb5800_4_k_cu_50e3ebce_30154cuda3std3__45__cpo5beginE - _ZN39_INTERNAL_0dcb5800_4_k_cu_50e3ebce_30154cuda3std6ranges3__45__cpo9iter_moveE)
_ZN39_INTERNAL_0dcb5800_4_k_cu_50e3ebce_30154cuda3std6ranges3__45__cpo9iter_moveE:
	.zero		1
	.type		_ZN39_INTERNAL_0dcb5800_4_k_cu_50e3ebce_30154cuda3std3__45__cpo5beginE,@object
	.size		_ZN39_INTERNAL_0dcb5800_4_k_cu_50e3ebce_30154cuda3std3__45__cpo5beginE,(_ZN39_INTERNAL_0dcb5800_4_k_cu_50e3ebce_30154cuda3std3__441_GLOBAL__N__0dcb5800_4_k_cu_50e3ebce_30156ignoreE - _ZN39_INTERNAL_0dcb5800_4_k_cu_50e3ebce_30154cuda3std3__45__cpo5beginE)
_ZN39_INTERNAL_0dcb5800_4_k_cu_50e3ebce_30154cuda3std3__45__cpo5beginE:
	.zero		1
	.type		_ZN39_INTERNAL_0dcb5800_4_k_cu_50e3ebce_30154cuda3std3__441_GLOBAL__N__0dcb5800_4_k_cu_50e3ebce_30156ignoreE,@object
	.size		_ZN39_INTERNAL_0dcb5800_4_k_cu_50e3ebce_30154cuda3std3__441_GLOBAL__N__0dcb5800_4_k_cu_50e3ebce_30156ignoreE,(_ZN39_INTERNAL_0dcb5800_4_k_cu_50e3ebce_30154cute7productE - _ZN39_INTERNAL_0dcb5800_4_k_cu_50e3ebce_30154cuda3std3__441_GLOBAL__N__0dcb5800_4_k_cu_50e3ebce_30156ignoreE)
_ZN39_INTERNAL_0dcb5800_4_k_cu_50e3ebce_30154cuda3std3__441_GLOBAL__N__0dcb5800_4_k_cu_50e3ebce_30156ignoreE:
	.zero		1
	.type		_ZN39_INTERNAL_0dcb5800_4_k_cu_50e3ebce_30154cute7productE,@object
	.size		_ZN39_INTERNAL_0dcb5800_4_k_cu_50e3ebce_30154cute7productE,(_ZN39_INTERNAL_0dcb5800_4_k_cu_50e3ebce_30154cuda3std3__45__cpo3endE - _ZN39_INTERNAL_0dcb5800_4_k_cu_50e3ebce_30154cute7productE)
_ZN39_INTERNAL_0dcb5800_4_k_cu_50e3ebce_30154cute7productE:
	.zero		1
	.type		_ZN39_INTERNAL_0dcb5800_4_k_cu_50e3ebce_30154cuda3std3__45__cpo3endE,@object
	.size		_ZN39_INTERNAL_0dcb5800_4_k_cu_50e3ebce_30154cuda3std3__45__cpo3endE,(_ZN39_INTERNAL_0dcb5800_4_k_cu_50e3ebce_30154cuda3std3__419piecewise_constructE - _ZN39_INTERNAL_0dcb5800_4_k_cu_50e3ebce_30154cuda3std3__45__cpo3endE)
_ZN39_INTERNAL_0dcb5800_4_k_cu_50e3ebce_30154cuda3std3__45__cpo3endE:
	.zero		1
	.type		_ZN39_INTERNAL_0dcb5800_4_k_cu_50e3ebce_30154cuda3std3__419piecewise_constructE,@object
	.size		_ZN39_INTERNAL_0dcb5800_4_k_cu_50e3ebce_30154cuda3std3__419piecewise_constructE,(_ZN39_INTERNAL_0dcb5800_4_k_cu_50e3ebce_30154cuda3std3__45__cpo4cendE - _ZN39_INTERNAL_0dcb5800_4_k_cu_50e3ebce_30154cuda3std3__419piecewise_constructE)
_ZN39_INTERNAL_0dcb5800_4_k_cu_50e3ebce_30154cuda3std3__419piecewise_constructE:
	.zero		1
	.type		_ZN39_INTERNAL_0dcb5800_4_k_cu_50e3ebce_30154cuda3std3__45__cpo4cendE,@object
	.size		_ZN39_INTERNAL_0dcb5800_4_k_cu_50e3ebce_30154cuda3std3__45__cpo4cendE,(_ZN39_INTERNAL_0dcb5800_4_k_cu_50e3ebce_30154cuda3std6ranges3__45__cpo4swapE - _ZN39_INTERNAL_0dcb5800_4_k_cu_50e3ebce_30154cuda3std3__45__cpo4cendE)
_ZN39_INTERNAL_0dcb5800_4_k_cu_50e3ebce_30154cuda3std3__45__cpo4cendE:
	.zero		1
	.type		_ZN39_INTERNAL_0dcb5800_4_k_cu_50e3ebce_30154cuda3std6ranges3__45__cpo4swapE,@object
	.size		_ZN39_INTERNAL_0dcb5800_4_k_cu_50e3ebce_30154cuda3std6ranges3__45__cpo4swapE,(.L_10 - _ZN39_INTERNAL_0dcb5800_4_k_cu_50e3ebce_30154cuda3std6ranges3__45__cpo4swapE)
_ZN39_INTERNAL_0dcb5800_4_k_cu_50e3ebce_30154cuda3std6ranges3__45__cpo4swapE:
	.zero		1
.L_10:


//--------------------- .nv.constant0._ZN7cutlass13device_kernelINS_4conv6kernel13ConvUniversalINS1_16ConvProblemShapeILNS1_8OperatorE1ELi3EEENS1_10collective14CollectiveConvINS1_47MainloopSm100TmaUmmaWarpSpecializedImplicitGemmILS5_1ELi10ELi3ELi1ELi2EN4cute5tupleIJNSA_1CILi2EEENSC_ILi1EEESE_EEEEENSB_IJNSC_ILi256EEENSC_ILi64EEENSB_IJSI_EEEEEENS_10bfloat16_tESL_NSA_8TiledMMAINSA_8MMA_AtomIJNSA_26SM100_MMA_F16BF16_2x1SM_SSISL_SL_fLi256ELi64ELNSA_4UMMA5MajorE0ELSQ_1ELNSP_7ScaleInE0ELSR_0EEEEEENSA_6LayoutINSB_IJSE_SE_SE_EEENSB_IJNSC_ILi0EEESW_SW_EEEEENSB_IJNSA_10UnderscoreESZ_SZ_EEEEENS7_6detail27Sm100ImplicitGemmTileTraitsINSA_25SM100_TMA_2SM_LOAD_IM2COLENSA_14ComposedLayoutINSA_7SwizzleILi3ELi4ELi3EEENSA_18smem_ptr_flag_bitsILi16EEENSU_INSB_IJNSC_ILi8EEESI_EEENSB_IJSI_SE_EEEEEEEvEENS13_INSA_18SM100_TMA_2SM_LOADENS15_INS16_ILi2ELi4ELi3EEES19_NSU_INSB_IJNSC_ILi32EEES1A_EEENSB_IJSE_S1I_EEEEEEEvEEEENS_8epilogue10collective18CollectiveEpilogueINS1P_23Sm100TmaWarpSpecializedILi3ELi2ELi32ELb1ELb0EEEJNSB_IJNSC_ILi128EEESI_SJ_EEENSB_IJNSU_IS1U_SE_EENSU_IS1I_SE_EEEEESL_NSB_IJNSB_IJllllEEESE_SW_EEESL_S20_NS1P_6fusion15FusionCallbacksIS1T_NS21_17LinearCombinationISL_fSL_fLNS_15FloatRoundStyleE2EEES1V_S1Y_JEEENSA_5SM1004TMEM4LOAD26SM100_TMEM_LOAD_32dp32b32xENSA_20SM90_TMA_LOAD_IM2COLENS15_IS1H_S19_NSU_INSB_IJS1A_S1I_EEENSB_IJS1I_SE_EEEEEEENSA_39AutoVectorizingCopyWithAssumedAlignmentILi128EEENSA_21SM90_TMA_STORE_IM2COLES2F_S2H_S2H_EEEvvEEEEvNT_6ParamsE --------------------------
	.section	.nv.constant0._ZN7cutlass13device_kernelINS_4conv6kernel13ConvUniversalINS1_16ConvProblemShapeILNS1_8OperatorE1ELi3EEENS1_10collective14CollectiveConvINS1_47MainloopSm100TmaUmmaWarpSpecializedImplicitGemmILS5_1ELi10ELi3ELi1ELi2EN4cute5tupleIJNSA_1CILi2EEENSC_ILi1EEESE_EEEEENSB_IJNSC_ILi256EEENSC_ILi64EEENSB_IJSI_EEEEEENS_10bfloat16_tESL_NSA_8TiledMMAINSA_8MMA_AtomIJNSA_26SM100_MMA_F16BF16_2x1SM_SSISL_SL_fLi256ELi64ELNSA_4UMMA5MajorE0ELSQ_1ELNSP_7ScaleInE0ELSR_0EEEEEENSA_6LayoutINSB_IJSE_SE_SE_EEENSB_IJNSC_ILi0EEESW_SW_EEEEENSB_IJNSA_10UnderscoreESZ_SZ_EEEEENS7_6detail27Sm100ImplicitGemmTileTraitsINSA_25SM100_TMA_2SM_LOAD_IM2COLENSA_14ComposedLayoutINSA_7SwizzleILi3ELi4ELi3EEENSA_18smem_ptr_flag_bitsILi16EEENSU_INSB_IJNSC_ILi8EEESI_EEENSB_IJSI_SE_EEEEEEEvEENS13_INSA_18SM100_TMA_2SM_LOADENS15_INS16_ILi2ELi4ELi3EEES19_NSU_INSB_IJNSC_ILi32EEES1A_EEENSB_IJSE_S1I_EEEEEEEvEEEENS_8epilogue10collective18CollectiveEpilogueINS1P_23Sm100TmaWarpSpecializedILi3ELi2ELi32ELb1ELb0EEEJNSB_IJNSC_ILi128EEESI_SJ_EEENSB_IJNSU_IS1U_SE_EENSU_IS1I_SE_EEEEESL_NSB_IJNSB_IJllllEEESE_SW_EEESL_S20_NS1P_6fusion15FusionCallbacksIS1T_NS21_17LinearCombinationISL_fSL_fLNS_15FloatRoundStyleE2EEES1V_S1Y_JEEENSA_5SM1004TMEM4LOAD26SM100_TMEM_LOAD_32dp32b32xENSA_20SM90_TMA_LOAD_IM2COLENS15_IS1H_S19_NSU_INSB_IJS1A_S1I_EEENSB_IJS1I_SE_EEEEEEENSA_39AutoVectorizingCopyWithAssumedAlignmentILi128EEENSA_21SM90_TMA_STORE_IM2COLES2F_S2H_S2H_EEEvvEEEEvNT_6ParamsE,"a",@progbits
	.sectionflags	@""
	.align	4
.nv.constant0._ZN7cutlass13device_kernelINS_4conv6kernel13ConvUniversalINS1_16ConvProblemShapeILNS1_8OperatorE1ELi3EEENS1_10collective14CollectiveConvINS1_47MainloopSm100TmaUmmaWarpSpecializedImplicitGemmILS5_1ELi10ELi3ELi1ELi2EN4cute5tupleIJNSA_1CILi2EEENSC_ILi1EEESE_EEEEENSB_IJNSC_ILi256EEENSC_ILi64EEENSB_IJSI_EEEEEENS_10bfloat16_tESL_NSA_8TiledMMAINSA_8MMA_AtomIJNSA_26SM100_MMA_F16BF16_2x1SM_SSISL_SL_fLi256ELi64ELNSA_4UMMA5MajorE0ELSQ_1ELNSP_7ScaleInE0ELSR_0EEEEEENSA_6LayoutINSB_IJSE_SE_SE_EEENSB_IJNSC_ILi0EEESW_SW_EEEEENSB_IJNSA_10UnderscoreESZ_SZ_EEEEENS7_6detail27Sm100ImplicitGemmTileTraitsINSA_25SM100_TMA_2SM_LOAD_IM2COLENSA_14ComposedLayoutINSA_7SwizzleILi3ELi4ELi3EEENSA_18smem_ptr_flag_bitsILi16EEENSU_INSB_IJNSC_ILi8EEESI_EEENSB_IJSI_SE_EEEEEEEvEENS13_INSA_18SM100_TMA_2SM_LOADENS15_INS16_ILi2ELi4ELi3EEES19_NSU_INSB_IJNSC_ILi32EEES1A_EEENSB_IJSE_S1I_EEEEEEEvEEEENS_8epilogue10collective18CollectiveEpilogueINS1P_23Sm100TmaWarpSpecializedILi3ELi2ELi32ELb1ELb0EEEJNSB_IJNSC_ILi128EEESI_SJ_EEENSB_IJNSU_IS1U_SE_EENSU_IS1I_SE_EEEEESL_NSB_IJNSB_IJllllEEESE_SW_EEESL_S20_NS1P_6fusion15FusionCallbacksIS1T_NS21_17LinearCombinationISL_fSL_fLNS_15FloatRoundStyleE2EEES1V_S1Y_JEEENSA_5SM1004TMEM4LOAD26SM100_TMEM_LOAD_32dp32b32xENSA_20SM90_TMA_LOAD_IM2COLENS15_IS1H_S19_NSU_INSB_IJS1A_S1I_EEENSB_IJS1I_SE_EEEEEEENSA_39AutoVectorizingCopyWithAssumedAlignmentILi128EEENSA_21SM90_TMA_STORE_IM2COLES2F_S2H_S2H_EEEvvEEEEvNT_6ParamsE:
	.zero		3200


//--------------------- SYMBOLS --------------------------

	.type		.nv.reservedSmem.offset0,@object
	.size		.nv.reservedSmem.offset0,0x4
	.type		.nv.reservedSmem.cap,@object
	.size		.nv.reservedSmem.cap,0x4
	.type		__assertfail,@function
